//
// Generated by NVIDIA NVVM Compiler
//
// Compiler Build ID: CL-36424714
// Cuda compilation tools, release 13.0, V13.0.88
// Based on NVVM 20.0.0
//

.version 9.0
.target sm_100
.address_size 64

	// .globl	_Z18bit_reverse_kernelP6float2ii
.extern .shared .align 16 .b8 s_data[];
.extern .shared .align 16 .b8 s_mem[];
.global .align 4 .b8 __cudart_i2opi_f[24] = {65, 144, 67, 60, 153, 149, 98, 219, 192, 221, 52, 245, 209, 87, 39, 252, 41, 21, 68, 78, 110, 131, 249, 162};

.visible .entry _Z18bit_reverse_kernelP6float2ii(
	.param .u64 .ptr .align 1 _Z18bit_reverse_kernelP6float2ii_param_0,
	.param .u32 _Z18bit_reverse_kernelP6float2ii_param_1,
	.param .u32 _Z18bit_reverse_kernelP6float2ii_param_2
)
{
	.reg .pred 	%p<3>;
	.reg .b32 	%r<10>;
	.reg .b32 	%f<5>;
	.reg .b64 	%rd<7>;

	ld.param.u64 	%rd1, [_Z18bit_reverse_kernelP6float2ii_param_0];
	ld.param.u32 	%r4, [_Z18bit_reverse_kernelP6float2ii_param_1];
	ld.param.u32 	%r3, [_Z18bit_reverse_kernelP6float2ii_param_2];
	mov.u32 	%r5, %ctaid.x;
	mov.u32 	%r6, %ntid.x;
	mov.u32 	%r7, %tid.x;
	mad.lo.s32 	%r1, %r5, %r6, %r7;
	setp.ge.s32 	%p1, %r1, %r4;
	@%p1 bra 	$L__BB0_3;
	brev.b32 	%r8, %r1;
	sub.s32 	%r9, 32, %r3;
	shr.u32 	%r2, %r8, %r9;
	setp.le.u32 	%p2, %r2, %r1;
	@%p2 bra 	$L__BB0_3;
	cvta.to.global.u64 	%rd2, %rd1;
	mul.wide.s32 	%rd3, %r1, 8;
	add.s64 	%rd4, %rd2, %rd3;
	ld.global.v2.f32 	{%f1, %f2}, [%rd4];
	mul.wide.u32 	%rd5, %r2, 8;
	add.s64 	%rd6, %rd2, %rd5;
	ld.global.v2.f32 	{%f3, %f4}, [%rd6];
	st.global.v2.f32 	[%rd4], {%f3, %f4};
	st.global.v2.f32 	[%rd6], {%f1, %f2};
$L__BB0_3:
	ret;

}
	// .globl	_Z16fft_stage_kernelP6float2ii
.visible .entry _Z16fft_stage_kernelP6float2ii(
	.param .u64 .ptr .align 1 _Z16fft_stage_kernelP6float2ii_param_0,
	.param .u32 _Z16fft_stage_kernelP6float2ii_param_1,
	.param .u32 _Z16fft_stage_kernelP6float2ii_param_2
)
{
	.local .align 4 .b8 	__local_depot1[28];
	.reg .b64 	%SP;
	.reg .b64 	%SPL;
	.reg .pred 	%p<18>;
	.reg .b32 	%r<97>;
	.reg .b32 	%f<64>;
	.reg .b64 	%rd<45>;
	.reg .b64 	%fd<5>;

	mov.u64 	%SPL, __local_depot1;
	ld.param.u64 	%rd16, [_Z16fft_stage_kernelP6float2ii_param_0];
	ld.param.u32 	%r33, [_Z16fft_stage_kernelP6float2ii_param_1];
	ld.param.u32 	%r32, [_Z16fft_stage_kernelP6float2ii_param_2];
	add.u64 	%rd1, %SPL, 0;
	mov.u32 	%r34, %ctaid.x;
	mov.u32 	%r35, %ntid.x;
	mov.u32 	%r36, %tid.x;
	mad.lo.s32 	%r1, %r34, %r35, %r36;
	shr.u32 	%r37, %r33, 31;
	add.s32 	%r38, %r33, %r37;
	shr.s32 	%r39, %r38, 1;
	setp.ge.s32 	%p1, %r1, %r39;
	@%p1 bra 	$L__BB1_18;
	mov.b32 	%r40, 1;
	shl.b32 	%r41, %r40, %r32;
	add.s32 	%r42, %r32, -1;
	shl.b32 	%r2, %r40, %r42;
	div.s32 	%r43, %r1, %r2;
	mul.lo.s32 	%r44, %r43, %r2;
	sub.s32 	%r3, %r1, %r44;
	shl.b32 	%r4, %r43, %r32;
	cvt.rn.f32.s32 	%f11, %r3;
	mul.f32 	%f12, %f11, 0fC0C90FDB;
	cvt.rn.f32.s32 	%f13, %r41;
	div.rn.f32 	%f1, %f12, %f13;
	mul.f32 	%f14, %f1, 0f3F22F983;
	cvt.rni.s32.f32 	%r96, %f14;
	cvt.rn.f32.s32 	%f15, %r96;
	fma.rn.f32 	%f16, %f15, 0fBFC90FDA, %f1;
	fma.rn.f32 	%f17, %f15, 0fB3A22168, %f16;
	fma.rn.f32 	%f63, %f15, 0fA7C234C5, %f17;
	abs.f32 	%f3, %f1;
	setp.ltu.f32 	%p2, %f3, 0f47CE4780;
	mov.u32 	%r92, %r96;
	mov.f32 	%f62, %f63;
	@%p2 bra 	$L__BB1_9;
	setp.neu.f32 	%p3, %f3, 0f7F800000;
	@%p3 bra 	$L__BB1_4;
	mov.f32 	%f20, 0f00000000;
	mul.rn.f32 	%f62, %f1, %f20;
	mov.b32 	%r92, 0;
	bra.uni 	$L__BB1_9;
$L__BB1_4:
	mov.b32 	%r6, %f1;
	shl.b32 	%r46, %r6, 8;
	or.b32  	%r7, %r46, -2147483648;
	mov.b64 	%rd41, 0;
	mov.b32 	%r89, 0;
	mov.u64 	%rd39, __cudart_i2opi_f;
	mov.u64 	%rd40, %rd1;
$L__BB1_5:
	.pragma "nounroll";
	ld.global.nc.u32 	%r47, [%rd39];
	mad.wide.u32 	%rd20, %r47, %r7, %rd41;
	shr.u64 	%rd41, %rd20, 32;
	st.local.u32 	[%rd40], %rd20;
	add.s32 	%r89, %r89, 1;
	add.s64 	%rd40, %rd40, 4;
	add.s64 	%rd39, %rd39, 4;
	setp.ne.s32 	%p4, %r89, 6;
	@%p4 bra 	$L__BB1_5;
	shr.u32 	%r48, %r6, 23;
	st.local.u32 	[%rd1+24], %rd41;
	and.b32  	%r10, %r48, 31;
	and.b32  	%r49, %r48, 224;
	add.s32 	%r50, %r49, -128;
	shr.u32 	%r51, %r50, 5;
	mul.wide.u32 	%rd21, %r51, 4;
	sub.s64 	%rd8, %rd1, %rd21;
	ld.local.u32 	%r90, [%rd8+24];
	ld.local.u32 	%r91, [%rd8+20];
	setp.eq.s32 	%p5, %r10, 0;
	@%p5 bra 	$L__BB1_8;
	shf.l.wrap.b32 	%r90, %r91, %r90, %r10;
	ld.local.u32 	%r52, [%rd8+16];
	shf.l.wrap.b32 	%r91, %r52, %r91, %r10;
$L__BB1_8:
	shr.u32 	%r53, %r90, 30;
	shf.l.wrap.b32 	%r54, %r91, %r90, 2;
	shl.b32 	%r55, %r91, 2;
	shr.u32 	%r56, %r54, 31;
	add.s32 	%r57, %r56, %r53;
	neg.s32 	%r58, %r57;
	setp.lt.s32 	%p6, %r6, 0;
	selp.b32 	%r92, %r58, %r57, %p6;
	xor.b32  	%r59, %r54, %r6;
	shr.s32 	%r60, %r54, 31;
	xor.b32  	%r61, %r60, %r54;
	xor.b32  	%r62, %r60, %r55;
	cvt.u64.u32 	%rd22, %r61;
	shl.b64 	%rd23, %rd22, 32;
	cvt.u64.u32 	%rd24, %r62;
	or.b64  	%rd25, %rd23, %rd24;
	cvt.rn.f64.s64 	%fd1, %rd25;
	mul.f64 	%fd2, %fd1, 0d3BF921FB54442D19;
	cvt.rn.f32.f64 	%f18, %fd2;
	neg.f32 	%f19, %f18;
	setp.lt.s32 	%p7, %r59, 0;
	selp.f32 	%f62, %f19, %f18, %p7;
$L__BB1_9:
	setp.ltu.f32 	%p8, %f3, 0f47CE4780;
	add.s32 	%r64, %r92, 1;
	mul.rn.f32 	%f21, %f62, %f62;
	and.b32  	%r65, %r92, 1;
	setp.eq.b32 	%p9, %r65, 1;
	selp.f32 	%f22, %f62, 0f3F800000, %p9;
	fma.rn.f32 	%f23, %f21, %f22, 0f00000000;
	fma.rn.f32 	%f24, %f21, 0f37CBAC00, 0fBAB607ED;
	selp.f32 	%f25, 0fB94D4153, %f24, %p9;
	selp.f32 	%f26, 0f3C0885E4, 0f3D2AAABB, %p9;
	fma.rn.f32 	%f27, %f25, %f21, %f26;
	selp.f32 	%f28, 0fBE2AAAA8, 0fBEFFFFFF, %p9;
	fma.rn.f32 	%f29, %f27, %f21, %f28;
	fma.rn.f32 	%f30, %f29, %f23, %f22;
	and.b32  	%r66, %r64, 2;
	setp.eq.s32 	%p10, %r66, 0;
	mov.f32 	%f31, 0f00000000;
	sub.f32 	%f32, %f31, %f30;
	selp.f32 	%f7, %f30, %f32, %p10;
	@%p8 bra 	$L__BB1_17;
	setp.neu.f32 	%p11, %f3, 0f7F800000;
	@%p11 bra 	$L__BB1_12;
	mov.f32 	%f35, 0f00000000;
	mul.rn.f32 	%f63, %f1, %f35;
	mov.b32 	%r96, 0;
	bra.uni 	$L__BB1_17;
$L__BB1_12:
	mov.b32 	%r19, %f1;
	shl.b32 	%r68, %r19, 8;
	or.b32  	%r20, %r68, -2147483648;
	mov.b64 	%rd44, 0;
	mov.b32 	%r93, 0;
	mov.u64 	%rd42, __cudart_i2opi_f;
	mov.u64 	%rd43, %rd1;
$L__BB1_13:
	.pragma "nounroll";
	ld.global.nc.u32 	%r69, [%rd42];
	mad.wide.u32 	%rd28, %r69, %r20, %rd44;
	shr.u64 	%rd44, %rd28, 32;
	st.local.u32 	[%rd43], %rd28;
	add.s32 	%r93, %r93, 1;
	add.s64 	%rd43, %rd43, 4;
	add.s64 	%rd42, %rd42, 4;
	setp.ne.s32 	%p12, %r93, 6;
	@%p12 bra 	$L__BB1_13;
	shr.u32 	%r70, %r19, 23;
	st.local.u32 	[%rd1+24], %rd44;
	and.b32  	%r23, %r70, 31;
	and.b32  	%r71, %r70, 224;
	add.s32 	%r72, %r71, -128;
	shr.u32 	%r73, %r72, 5;
	mul.wide.u32 	%rd29, %r73, 4;
	sub.s64 	%rd15, %rd1, %rd29;
	ld.local.u32 	%r94, [%rd15+24];
	ld.local.u32 	%r95, [%rd15+20];
	setp.eq.s32 	%p13, %r23, 0;
	@%p13 bra 	$L__BB1_16;
	shf.l.wrap.b32 	%r94, %r95, %r94, %r23;
	ld.local.u32 	%r74, [%rd15+16];
	shf.l.wrap.b32 	%r95, %r74, %r95, %r23;
$L__BB1_16:
	shr.u32 	%r75, %r94, 30;
	shf.l.wrap.b32 	%r76, %r95, %r94, 2;
	shl.b32 	%r77, %r95, 2;
	shr.u32 	%r78, %r76, 31;
	add.s32 	%r79, %r78, %r75;
	neg.s32 	%r80, %r79;
	setp.lt.s32 	%p14, %r19, 0;
	selp.b32 	%r96, %r80, %r79, %p14;
	xor.b32  	%r81, %r76, %r19;
	shr.s32 	%r82, %r76, 31;
	xor.b32  	%r83, %r82, %r76;
	xor.b32  	%r84, %r82, %r77;
	cvt.u64.u32 	%rd30, %r83;
	shl.b64 	%rd31, %rd30, 32;
	cvt.u64.u32 	%rd32, %r84;
	or.b64  	%rd33, %rd31, %rd32;
	cvt.rn.f64.s64 	%fd3, %rd33;
	mul.f64 	%fd4, %fd3, 0d3BF921FB54442D19;
	cvt.rn.f32.f64 	%f33, %fd4;
	neg.f32 	%f34, %f33;
	setp.lt.s32 	%p15, %r81, 0;
	selp.f32 	%f63, %f34, %f33, %p15;
$L__BB1_17:
	mul.rn.f32 	%f36, %f63, %f63;
	and.b32  	%r86, %r96, 1;
	setp.eq.b32 	%p16, %r86, 1;
	selp.f32 	%f37, 0f3F800000, %f63, %p16;
	fma.rn.f32 	%f38, %f36, %f37, 0f00000000;
	fma.rn.f32 	%f39, %f36, 0f37CBAC00, 0fBAB607ED;
	selp.f32 	%f40, %f39, 0fB94D4153, %p16;
	selp.f32 	%f41, 0f3D2AAABB, 0f3C0885E4, %p16;
	fma.rn.f32 	%f42, %f40, %f36, %f41;
	selp.f32 	%f43, 0fBEFFFFFF, 0fBE2AAAA8, %p16;
	fma.rn.f32 	%f44, %f42, %f36, %f43;
	fma.rn.f32 	%f45, %f44, %f38, %f37;
	and.b32  	%r87, %r96, 2;
	setp.eq.s32 	%p17, %r87, 0;
	mov.f32 	%f46, 0f00000000;
	sub.f32 	%f47, %f46, %f45;
	selp.f32 	%f48, %f45, %f47, %p17;
	add.s32 	%r88, %r4, %r3;
	cvta.to.global.u64 	%rd34, %rd16;
	mul.wide.s32 	%rd35, %r88, 8;
	add.s64 	%rd36, %rd34, %rd35;
	ld.global.v2.f32 	{%f49, %f50}, [%rd36];
	mul.wide.s32 	%rd37, %r2, 8;
	add.s64 	%rd38, %rd36, %rd37;
	ld.global.v2.f32 	{%f51, %f52}, [%rd38];
	mul.f32 	%f53, %f7, %f51;
	mul.f32 	%f54, %f52, %f48;
	sub.f32 	%f55, %f53, %f54;
	mul.f32 	%f56, %f51, %f48;
	fma.rn.f32 	%f57, %f7, %f52, %f56;
	add.f32 	%f58, %f49, %f55;
	add.f32 	%f59, %f50, %f57;
	st.global.v2.f32 	[%rd36], {%f58, %f59};
	sub.f32 	%f60, %f49, %f55;
	sub.f32 	%f61, %f50, %f57;
	st.global.v2.f32 	[%rd38], {%f60, %f61};
$L__BB1_18:
	ret;

}
	// .globl	_Z24fft_kernel_sm_all_stagesP6float2ii
.visible .entry _Z24fft_kernel_sm_all_stagesP6float2ii(
	.param .u64 .ptr .align 1 _Z24fft_kernel_sm_all_stagesP6float2ii_param_0,
	.param .u32 _Z24fft_kernel_sm_all_stagesP6float2ii_param_1,
	.param .u32 _Z24fft_kernel_sm_all_stagesP6float2ii_param_2
)
{
	.local .align 4 .b8 	__local_depot2[28];
	.reg .b64 	%SP;
	.reg .b64 	%SPL;
	.reg .pred 	%p<20>;
	.reg .b32 	%r<106>;
	.reg .b32 	%f<68>;
	.reg .b64 	%rd<42>;
	.reg .b64 	%fd<5>;

	mov.u64 	%SPL, __local_depot2;
	ld.param.u64 	%rd14, [_Z24fft_kernel_sm_all_stagesP6float2ii_param_0];
	ld.param.u32 	%r35, [_Z24fft_kernel_sm_all_stagesP6float2ii_param_1];
	ld.param.u32 	%r36, [_Z24fft_kernel_sm_all_stagesP6float2ii_param_2];
	cvta.to.global.u64 	%rd15, %rd14;
	add.u64 	%rd1, %SPL, 0;
	add.u64 	%rd2, %SPL, 0;
	mov.u32 	%r1, %tid.x;
	shl.b32 	%r37, %r1, 3;
	mov.u32 	%r38, s_data;
	add.s32 	%r2, %r38, %r37;
	mul.wide.u32 	%rd18, %r1, 8;
	add.s64 	%rd3, %rd15, %rd18;
	ld.global.v2.f32 	{%f11, %f12}, [%rd3];
	st.shared.v2.f32 	[%r2], {%f11, %f12};
	setp.lt.s32 	%p1, %r36, 1;
	@%p1 bra 	$L__BB2_21;
	shr.u32 	%r40, %r35, 31;
	add.s32 	%r41, %r35, %r40;
	shr.s32 	%r3, %r41, 1;
	mov.b32 	%r97, 1;
	mov.u64 	%rd29, __cudart_i2opi_f;
$L__BB2_2:
	setp.ge.s32 	%p2, %r1, %r3;
	bar.sync 	0;
	@%p2 bra 	$L__BB2_20;
	mov.b32 	%r42, 1;
	shl.b32 	%r43, %r42, %r97;
	shr.s32 	%r44, %r43, 1;
	div.s32 	%r5, %r1, %r44;
	mul.lo.s32 	%r45, %r5, %r44;
	sub.s32 	%r6, %r1, %r45;
	cvt.rn.f32.u32 	%f13, %r6;
	mul.f32 	%f14, %f13, 0fC0C90FDB;
	cvt.rn.f32.s32 	%f15, %r43;
	div.rn.f32 	%f1, %f14, %f15;
	mul.f32 	%f16, %f1, 0f3F22F983;
	cvt.rni.s32.f32 	%r105, %f16;
	cvt.rn.f32.s32 	%f17, %r105;
	fma.rn.f32 	%f18, %f17, 0fBFC90FDA, %f1;
	fma.rn.f32 	%f19, %f17, 0fB3A22168, %f18;
	fma.rn.f32 	%f67, %f17, 0fA7C234C5, %f19;
	abs.f32 	%f3, %f1;
	setp.ltu.f32 	%p3, %f3, 0f47CE4780;
	mov.u32 	%r101, %r105;
	mov.f32 	%f66, %f67;
	@%p3 bra 	$L__BB2_11;
	setp.neu.f32 	%p4, %f3, 0f7F800000;
	@%p4 bra 	$L__BB2_6;
	mov.f32 	%f22, 0f00000000;
	mul.rn.f32 	%f66, %f1, %f22;
	mov.b32 	%r101, 0;
	bra.uni 	$L__BB2_11;
$L__BB2_6:
	mov.b32 	%r8, %f1;
	shl.b32 	%r47, %r8, 8;
	or.b32  	%r9, %r47, -2147483648;
	mov.b64 	%rd40, 0;
	mov.b32 	%r98, 0;
	mov.u64 	%rd38, %rd29;
	mov.u64 	%rd39, %rd2;
$L__BB2_7:
	.pragma "nounroll";
	ld.global.nc.u32 	%r48, [%rd38];
	mad.wide.u32 	%rd21, %r48, %r9, %rd40;
	shr.u64 	%rd40, %rd21, 32;
	st.local.u32 	[%rd39], %rd21;
	add.s32 	%r98, %r98, 1;
	add.s64 	%rd39, %rd39, 4;
	add.s64 	%rd38, %rd38, 4;
	setp.ne.s32 	%p5, %r98, 6;
	@%p5 bra 	$L__BB2_7;
	shr.u32 	%r49, %r8, 23;
	st.local.u32 	[%rd2+24], %rd40;
	and.b32  	%r12, %r49, 31;
	and.b32  	%r50, %r49, 224;
	add.s32 	%r51, %r50, -128;
	shr.u32 	%r52, %r51, 5;
	mul.wide.u32 	%rd22, %r52, 4;
	sub.s64 	%rd10, %rd2, %rd22;
	ld.local.u32 	%r99, [%rd10+24];
	ld.local.u32 	%r100, [%rd10+20];
	setp.eq.s32 	%p6, %r12, 0;
	@%p6 bra 	$L__BB2_10;
	shf.l.wrap.b32 	%r99, %r100, %r99, %r12;
	ld.local.u32 	%r53, [%rd10+16];
	shf.l.wrap.b32 	%r100, %r53, %r100, %r12;
$L__BB2_10:
	shr.u32 	%r54, %r99, 30;
	shf.l.wrap.b32 	%r55, %r100, %r99, 2;
	shl.b32 	%r56, %r100, 2;
	shr.u32 	%r57, %r55, 31;
	add.s32 	%r58, %r57, %r54;
	neg.s32 	%r59, %r58;
	setp.lt.s32 	%p7, %r8, 0;
	selp.b32 	%r101, %r59, %r58, %p7;
	xor.b32  	%r60, %r55, %r8;
	shr.s32 	%r61, %r55, 31;
	xor.b32  	%r62, %r61, %r55;
	xor.b32  	%r63, %r61, %r56;
	cvt.u64.u32 	%rd23, %r62;
	shl.b64 	%rd24, %rd23, 32;
	cvt.u64.u32 	%rd25, %r63;
	or.b64  	%rd26, %rd24, %rd25;
	cvt.rn.f64.s64 	%fd1, %rd26;
	mul.f64 	%fd2, %fd1, 0d3BF921FB54442D19;
	cvt.rn.f32.f64 	%f20, %fd2;
	neg.f32 	%f21, %f20;
	setp.lt.s32 	%p8, %r60, 0;
	selp.f32 	%f66, %f21, %f20, %p8;
$L__BB2_11:
	setp.ltu.f32 	%p9, %f3, 0f47CE4780;
	add.s32 	%r65, %r101, 1;
	mul.rn.f32 	%f23, %f66, %f66;
	and.b32  	%r66, %r101, 1;
	setp.eq.b32 	%p10, %r66, 1;
	selp.f32 	%f24, %f66, 0f3F800000, %p10;
	fma.rn.f32 	%f25, %f23, %f24, 0f00000000;
	fma.rn.f32 	%f26, %f23, 0f37CBAC00, 0fBAB607ED;
	selp.f32 	%f27, 0fB94D4153, %f26, %p10;
	selp.f32 	%f28, 0f3C0885E4, 0f3D2AAABB, %p10;
	fma.rn.f32 	%f29, %f27, %f23, %f28;
	selp.f32 	%f30, 0fBE2AAAA8, 0fBEFFFFFF, %p10;
	fma.rn.f32 	%f31, %f29, %f23, %f30;
	fma.rn.f32 	%f32, %f31, %f25, %f24;
	and.b32  	%r67, %r65, 2;
	setp.eq.s32 	%p11, %r67, 0;
	mov.f32 	%f33, 0f00000000;
	sub.f32 	%f34, %f33, %f32;
	selp.f32 	%f7, %f32, %f34, %p11;
	@%p9 bra 	$L__BB2_19;
	setp.neu.f32 	%p12, %f3, 0f7F800000;
	@%p12 bra 	$L__BB2_14;
	mov.f32 	%f37, 0f00000000;
	mul.rn.f32 	%f67, %f1, %f37;
	mov.b32 	%r105, 0;
	bra.uni 	$L__BB2_19;
$L__BB2_14:
	mov.b32 	%r21, %f1;
	shl.b32 	%r69, %r21, 8;
	or.b32  	%r22, %r69, -2147483648;
	mov.b64 	%rd41, 0;
	mov.b32 	%r102, 0;
$L__BB2_15:
	.pragma "nounroll";
	mul.wide.u32 	%rd28, %r102, 4;
	add.s64 	%rd30, %rd29, %rd28;
	ld.global.nc.u32 	%r70, [%rd30];
	mad.wide.u32 	%rd31, %r70, %r22, %rd41;
	shr.u64 	%rd41, %rd31, 32;
	add.s64 	%rd32, %rd1, %rd28;
	st.local.u32 	[%rd32], %rd31;
	add.s32 	%r102, %r102, 1;
	setp.ne.s32 	%p13, %r102, 6;
	@%p13 bra 	$L__BB2_15;
	shr.u32 	%r71, %r21, 23;
	st.local.u32 	[%rd1+24], %rd41;
	and.b32  	%r25, %r71, 31;
	and.b32  	%r72, %r71, 224;
	add.s32 	%r73, %r72, -128;
	shr.u32 	%r74, %r73, 5;
	mul.wide.u32 	%rd33, %r74, 4;
	sub.s64 	%rd13, %rd1, %rd33;
	ld.local.u32 	%r103, [%rd13+24];
	ld.local.u32 	%r104, [%rd13+20];
	setp.eq.s32 	%p14, %r25, 0;
	@%p14 bra 	$L__BB2_18;
	shf.l.wrap.b32 	%r103, %r104, %r103, %r25;
	ld.local.u32 	%r75, [%rd13+16];
	shf.l.wrap.b32 	%r104, %r75, %r104, %r25;
$L__BB2_18:
	shr.u32 	%r76, %r103, 30;
	shf.l.wrap.b32 	%r77, %r104, %r103, 2;
	shl.b32 	%r78, %r104, 2;
	shr.u32 	%r79, %r77, 31;
	add.s32 	%r80, %r79, %r76;
	neg.s32 	%r81, %r80;
	setp.lt.s32 	%p15, %r21, 0;
	selp.b32 	%r105, %r81, %r80, %p15;
	xor.b32  	%r82, %r77, %r21;
	shr.s32 	%r83, %r77, 31;
	xor.b32  	%r84, %r83, %r77;
	xor.b32  	%r85, %r83, %r78;
	cvt.u64.u32 	%rd34, %r84;
	shl.b64 	%rd35, %rd34, 32;
	cvt.u64.u32 	%rd36, %r85;
	or.b64  	%rd37, %rd35, %rd36;
	cvt.rn.f64.s64 	%fd3, %rd37;
	mul.f64 	%fd4, %fd3, 0d3BF921FB54442D19;
	cvt.rn.f32.f64 	%f35, %fd4;
	neg.f32 	%f36, %f35;
	setp.lt.s32 	%p16, %r82, 0;
	selp.f32 	%f67, %f36, %f35, %p16;
$L__BB2_19:
	mul.rn.f32 	%f38, %f67, %f67;
	and.b32  	%r87, %r105, 1;
	setp.eq.b32 	%p17, %r87, 1;
	selp.f32 	%f39, 0f3F800000, %f67, %p17;
	fma.rn.f32 	%f40, %f38, %f39, 0f00000000;
	fma.rn.f32 	%f41, %f38, 0f37CBAC00, 0fBAB607ED;
	selp.f32 	%f42, %f41, 0fB94D4153, %p17;
	selp.f32 	%f43, 0f3D2AAABB, 0f3C0885E4, %p17;
	fma.rn.f32 	%f44, %f42, %f38, %f43;
	selp.f32 	%f45, 0fBEFFFFFF, 0fBE2AAAA8, %p17;
	fma.rn.f32 	%f46, %f44, %f38, %f45;
	fma.rn.f32 	%f47, %f46, %f40, %f39;
	and.b32  	%r88, %r105, 2;
	setp.eq.s32 	%p18, %r88, 0;
	mov.f32 	%f48, 0f00000000;
	sub.f32 	%f49, %f48, %f47;
	selp.f32 	%f50, %f47, %f49, %p18;
	shl.b32 	%r89, %r5, %r97;
	add.s32 	%r90, %r89, %r6;
	shl.b32 	%r91, %r90, 3;
	add.s32 	%r93, %r38, %r91;
	ld.shared.v2.f32 	{%f51, %f52}, [%r93];
	mov.b32 	%r94, 4;
	shl.b32 	%r95, %r94, %r97;
	add.s32 	%r96, %r93, %r95;
	ld.shared.v2.f32 	{%f53, %f54}, [%r96];
	mul.f32 	%f55, %f7, %f53;
	mul.f32 	%f56, %f54, %f50;
	sub.f32 	%f57, %f55, %f56;
	mul.f32 	%f58, %f53, %f50;
	fma.rn.f32 	%f59, %f7, %f54, %f58;
	add.f32 	%f60, %f51, %f57;
	add.f32 	%f61, %f52, %f59;
	st.shared.v2.f32 	[%r93], {%f60, %f61};
	sub.f32 	%f62, %f51, %f57;
	sub.f32 	%f63, %f52, %f59;
	st.shared.v2.f32 	[%r96], {%f62, %f63};
$L__BB2_20:
	add.s32 	%r34, %r97, 1;
	setp.ne.s32 	%p19, %r97, %r36;
	mov.u32 	%r97, %r34;
	@%p19 bra 	$L__BB2_2;
$L__BB2_21:
	bar.sync 	0;
	ld.shared.v2.f32 	{%f64, %f65}, [%r2];
	st.global.v2.f32 	[%rd3], {%f64, %f65};
	ret;

}
	// .globl	_Z32fft_kernel_sm_all_stages_paddingP6float2ii
.visible .entry _Z32fft_kernel_sm_all_stages_paddingP6float2ii(
	.param .u64 .ptr .align 1 _Z32fft_kernel_sm_all_stages_paddingP6float2ii_param_0,
	.param .u32 _Z32fft_kernel_sm_all_stages_paddingP6float2ii_param_1,
	.param .u32 _Z32fft_kernel_sm_all_stages_paddingP6float2ii_param_2
)
{
	.reg .pred 	%p<9>;
	.reg .b32 	%r<121>;
	.reg .b32 	%f<65>;
	.reg .b64 	%rd<5>;

	ld.param.u64 	%rd2, [_Z32fft_kernel_sm_all_stages_paddingP6float2ii_param_0];
	ld.param.u32 	%r14, [_Z32fft_kernel_sm_all_stages_paddingP6float2ii_param_1];
	ld.param.u32 	%r15, [_Z32fft_kernel_sm_all_stages_paddingP6float2ii_param_2];
	cvta.to.global.u64 	%rd3, %rd2;
	mov.u32 	%r1, %tid.x;
	shr.s32 	%r16, %r14, 31;
	shr.u32 	%r17, %r16, 27;
	add.s32 	%r18, %r14, %r17;
	shr.s32 	%r19, %r18, 5;
	shl.b32 	%r20, %r19, 2;
	add.s32 	%r21, %r20, %r14;
	shl.b32 	%r22, %r21, 2;
	mov.u32 	%r23, s_mem;
	add.s32 	%r2, %r23, %r22;
	shr.u32 	%r24, %r1, 3;
	and.b32  	%r25, %r24, 124;
	add.s32 	%r26, %r25, %r1;
	mul.wide.u32 	%rd4, %r1, 8;
	add.s64 	%rd1, %rd3, %rd4;
	ld.global.v2.f32 	{%f1, %f2}, [%rd1];
	shl.b32 	%r27, %r26, 2;
	add.s32 	%r3, %r23, %r27;
	st.shared.f32 	[%r3], %f1;
	add.s32 	%r4, %r2, %r27;
	st.shared.f32 	[%r4], %f2;
	setp.lt.s32 	%p1, %r15, 1;
	@%p1 bra 	$L__BB3_12;
	shr.u32 	%r29, %r14, 31;
	add.s32 	%r30, %r14, %r29;
	shr.s32 	%r5, %r30, 1;
	setp.eq.s32 	%p2, %r15, 1;
	mov.b32 	%r120, 1;
	@%p2 bra 	$L__BB3_9;
	and.b32  	%r32, %r15, 2147483646;
	neg.s32 	%r119, %r32;
	mov.b32 	%r118, 2;
$L__BB3_3:
	setp.ge.s32 	%p3, %r1, %r5;
	add.s32 	%r9, %r118, -1;
	bar.sync 	0;
	@%p3 bra 	$L__BB3_5;
	mov.b32 	%r33, 1;
	shl.b32 	%r34, %r33, %r9;
	cvt.rn.f32.s32 	%f3, %r34;
	mov.f32 	%f4, 0fC0C90FDB;
	div.rn.f32 	%f5, %f4, %f3;
	shr.s32 	%r35, %r34, 1;
	div.s32 	%r36, %r1, %r35;
	mul.lo.s32 	%r37, %r36, %r35;
	sub.s32 	%r38, %r1, %r37;
	shl.b32 	%r39, %r36, %r9;
	cvt.rn.f32.u32 	%f6, %r38;
	mul.f32 	%f7, %f5, %f6;
	cos.approx.f32 	%f8, %f7;
	sin.approx.f32 	%f9, %f7;
	add.s32 	%r40, %r39, %r38;
	add.s32 	%r41, %r40, %r35;
	shr.s32 	%r42, %r40, 31;
	shr.u32 	%r43, %r42, 27;
	add.s32 	%r44, %r40, %r43;
	shr.s32 	%r45, %r44, 5;
	shl.b32 	%r46, %r45, 2;
	add.s32 	%r47, %r46, %r40;
	shr.s32 	%r48, %r41, 31;
	shr.u32 	%r49, %r48, 27;
	add.s32 	%r50, %r41, %r49;
	shr.s32 	%r51, %r50, 5;
	shl.b32 	%r52, %r51, 2;
	add.s32 	%r53, %r52, %r41;
	shl.b32 	%r54, %r47, 2;
	add.s32 	%r56, %r23, %r54;
	ld.shared.f32 	%f10, [%r56];
	add.s32 	%r57, %r2, %r54;
	ld.shared.f32 	%f11, [%r57];
	shl.b32 	%r58, %r53, 2;
	add.s32 	%r59, %r23, %r58;
	ld.shared.f32 	%f12, [%r59];
	add.s32 	%r60, %r2, %r58;
	ld.shared.f32 	%f13, [%r60];
	mul.f32 	%f14, %f8, %f12;
	mul.f32 	%f15, %f9, %f13;
	sub.f32 	%f16, %f14, %f15;
	mul.f32 	%f17, %f8, %f13;
	fma.rn.f32 	%f18, %f9, %f12, %f17;
	add.f32 	%f19, %f10, %f16;
	st.shared.f32 	[%r56], %f19;
	add.f32 	%f20, %f11, %f18;
	st.shared.f32 	[%r57], %f20;
	sub.f32 	%f21, %f10, %f16;
	st.shared.f32 	[%r59], %f21;
	sub.f32 	%f22, %f11, %f18;
	st.shared.f32 	[%r60], %f22;
$L__BB3_5:
	setp.ge.s32 	%p4, %r1, %r5;
	bar.sync 	0;
	@%p4 bra 	$L__BB3_7;
	mov.b32 	%r61, 2;
	shl.b32 	%r62, %r61, %r9;
	cvt.rn.f32.s32 	%f23, %r62;
	mov.f32 	%f24, 0fC0C90FDB;
	div.rn.f32 	%f25, %f24, %f23;
	shr.s32 	%r63, %r62, 1;
	div.s32 	%r64, %r1, %r63;
	mul.lo.s32 	%r65, %r64, %r63;
	sub.s32 	%r66, %r1, %r65;
	shl.b32 	%r67, %r64, %r118;
	cvt.rn.f32.u32 	%f26, %r66;
	mul.f32 	%f27, %f25, %f26;
	cos.approx.f32 	%f28, %f27;
	sin.approx.f32 	%f29, %f27;
	add.s32 	%r68, %r67, %r66;
	add.s32 	%r69, %r68, %r63;
	shr.s32 	%r70, %r68, 31;
	shr.u32 	%r71, %r70, 27;
	add.s32 	%r72, %r68, %r71;
	shr.s32 	%r73, %r72, 5;
	shl.b32 	%r74, %r73, 2;
	add.s32 	%r75, %r74, %r68;
	shr.s32 	%r76, %r69, 31;
	shr.u32 	%r77, %r76, 27;
	add.s32 	%r78, %r69, %r77;
	shr.s32 	%r79, %r78, 5;
	shl.b32 	%r80, %r79, 2;
	add.s32 	%r81, %r80, %r69;
	shl.b32 	%r82, %r75, 2;
	add.s32 	%r84, %r23, %r82;
	ld.shared.f32 	%f30, [%r84];
	add.s32 	%r85, %r2, %r82;
	ld.shared.f32 	%f31, [%r85];
	shl.b32 	%r86, %r81, 2;
	add.s32 	%r87, %r23, %r86;
	ld.shared.f32 	%f32, [%r87];
	add.s32 	%r88, %r2, %r86;
	ld.shared.f32 	%f33, [%r88];
	mul.f32 	%f34, %f28, %f32;
	mul.f32 	%f35, %f29, %f33;
	sub.f32 	%f36, %f34, %f35;
	mul.f32 	%f37, %f28, %f33;
	fma.rn.f32 	%f38, %f29, %f32, %f37;
	add.f32 	%f39, %f30, %f36;
	st.shared.f32 	[%r84], %f39;
	add.f32 	%f40, %f31, %f38;
	st.shared.f32 	[%r85], %f40;
	sub.f32 	%f41, %f30, %f36;
	st.shared.f32 	[%r87], %f41;
	sub.f32 	%f42, %f31, %f38;
	st.shared.f32 	[%r88], %f42;
$L__BB3_7:
	add.s32 	%r119, %r119, 2;
	add.s32 	%r118, %r118, 2;
	setp.ne.s32 	%p5, %r119, 0;
	@%p5 bra 	$L__BB3_3;
	add.s32 	%r120, %r118, -1;
$L__BB3_9:
	and.b32  	%r89, %r15, 1;
	setp.eq.b32 	%p6, %r89, 1;
	not.pred 	%p7, %p6;
	@%p7 bra 	$L__BB3_12;
	setp.ge.s32 	%p8, %r1, %r5;
	bar.sync 	0;
	@%p8 bra 	$L__BB3_12;
	mov.b32 	%r90, 1;
	shl.b32 	%r91, %r90, %r120;
	cvt.rn.f32.s32 	%f43, %r91;
	mov.f32 	%f44, 0fC0C90FDB;
	div.rn.f32 	%f45, %f44, %f43;
	shr.s32 	%r92, %r91, 1;
	div.s32 	%r93, %r1, %r92;
	mul.lo.s32 	%r94, %r93, %r92;
	sub.s32 	%r95, %r1, %r94;
	shl.b32 	%r96, %r93, %r120;
	cvt.rn.f32.u32 	%f46, %r95;
	mul.f32 	%f47, %f45, %f46;
	cos.approx.f32 	%f48, %f47;
	sin.approx.f32 	%f49, %f47;
	add.s32 	%r97, %r96, %r95;
	add.s32 	%r98, %r97, %r92;
	shr.s32 	%r99, %r97, 31;
	shr.u32 	%r100, %r99, 27;
	add.s32 	%r101, %r97, %r100;
	shr.s32 	%r102, %r101, 5;
	shl.b32 	%r103, %r102, 2;
	add.s32 	%r104, %r103, %r97;
	shr.s32 	%r105, %r98, 31;
	shr.u32 	%r106, %r105, 27;
	add.s32 	%r107, %r98, %r106;
	shr.s32 	%r108, %r107, 5;
	shl.b32 	%r109, %r108, 2;
	add.s32 	%r110, %r109, %r98;
	shl.b32 	%r111, %r104, 2;
	add.s32 	%r113, %r23, %r111;
	ld.shared.f32 	%f50, [%r113];
	add.s32 	%r114, %r2, %r111;
	ld.shared.f32 	%f51, [%r114];
	shl.b32 	%r115, %r110, 2;
	add.s32 	%r116, %r23, %r115;
	ld.shared.f32 	%f52, [%r116];
	add.s32 	%r117, %r2, %r115;
	ld.shared.f32 	%f53, [%r117];
	mul.f32 	%f54, %f48, %f52;
	mul.f32 	%f55, %f49, %f53;
	sub.f32 	%f56, %f54, %f55;
	mul.f32 	%f57, %f48, %f53;
	fma.rn.f32 	%f58, %f49, %f52, %f57;
	add.f32 	%f59, %f50, %f56;
	st.shared.f32 	[%r113], %f59;
	add.f32 	%f60, %f51, %f58;
	st.shared.f32 	[%r114], %f60;
	sub.f32 	%f61, %f50, %f56;
	st.shared.f32 	[%r116], %f61;
	sub.f32 	%f62, %f51, %f58;
	st.shared.f32 	[%r117], %f62;
$L__BB3_12:
	bar.sync 	0;
	ld.shared.f32 	%f63, [%r3];
	ld.shared.f32 	%f64, [%r4];
	st.global.v2.f32 	[%rd1], {%f63, %f64};
	ret;

}


// ===== COMPILED SASS (sm_100) =====

	.target	sm_100

	.elftype	@"ET_EXEC"


//--------------------- .note.nv.tkinfo           --------------------------
	.section	.note.nv.tkinfo,"",@"SHT_NOTE"
	.sectionflags	@"SHF_NOTE_NV_TKINFO"
	.tkinfo
        /*0018*/ 	.word	0x00000002
        /*0030*/ 	.string	""
        /*0030*/ 	.string	"ptxas"
        /*0030*/ 	.string	"Cuda compilation tools, release 13.0, V13.0.88"
        /*0030*/ 	.string	"Build cuda_13.0.r13.0/compiler.36424714_0"
        /*0030*/ 	.string	"-arch sm_100 -m 64 "



//--------------------- .note.nv.cuinfo           --------------------------
	.section	.note.nv.cuinfo,"",@"SHT_NOTE"
	.sectionflags	@"SHF_NOTE_NV_CUINFO"
        /*0018*/ 	.short	0x0002
        /*001a*/ 	.short	0x0064
        /*001c*/ 	.short	0x0082
	.zero		2


//--------------------- .nv.info                  --------------------------
	.section	.nv.info,"",@"SHT_CUDA_INFO"
	.align	4


	//----- nvinfo : EIATTR_REGCOUNT
	.align		4
        /*0000*/ 	.byte	0x04, 0x2f
        /*0002*/ 	.short	(.L_2 - .L_1)
	.align		4
.L_1:
        /*0004*/ 	.word	index@(_Z18bit_reverse_kernelP6float2ii)
        /*0008*/ 	.word	0x0000000c


	//----- nvinfo : EIATTR_FRAME_SIZE
	.align		4
.L_2:
        /*000c*/ 	.byte	0x04, 0x11
        /*000e*/ 	.short	(.L_4 - .L_3)
	.align		4
.L_3:
        /*0010*/ 	.word	index@(_Z18bit_reverse_kernelP6float2ii)
        /*0014*/ 	.word	0x00000000


	//----- nvinfo : EIATTR_REGCOUNT
	.align		4
.L_4:
        /*0018*/ 	.byte	0x04, 0x2f
        /*001a*/ 	.short	(.L_6 - .L_5)
	.align		4
.L_5:
        /*001c*/ 	.word	index@(_Z16fft_stage_kernelP6float2ii)
        /*0020*/ 	.word	0x00000014


	//----- nvinfo : EIATTR_FRAME_SIZE
	.align		4
.L_6:
        /*0024*/ 	.byte	0x04, 0x11
        /*0026*/ 	.short	(.L_8 - .L_7)
	.align		4
.L_7:
        /*0028*/ 	.word	index@($__internal_2_$__cuda_sm3x_div_rn_noftz_f32_slowpath)
        /*002c*/ 	.word	0x00000020


	//----- nvinfo : EIATTR_FRAME_SIZE
	.align		4
.L_8:
        /*0030*/ 	.byte	0x04, 0x11
        /*0032*/ 	.short	(.L_10 - .L_9)
	.align		4
.L_9:
        /*0034*/ 	.word	index@(_Z16fft_stage_kernelP6float2ii)
        /*0038*/ 	.word	0x00000020


	//----- nvinfo : EIATTR_REGCOUNT
	.align		4
.L_10:
        /*003c*/ 	.byte	0x04, 0x2f
        /*003e*/ 	.short	(.L_12 - .L_11)
	.align		4
.L_11:
        /*0040*/ 	.word	index@(_Z24fft_kernel_sm_all_stagesP6float2ii)
        /*0044*/ 	.word	0x0000001a


	//----- nvinfo : EIATTR_FRAME_SIZE
	.align		4
.L_12:
        /*0048*/ 	.byte	0x04, 0x11
        /*004a*/ 	.short	(.L_14 - .L_13)
	.align		4
.L_13:
        /*004c*/ 	.word	index@($__internal_1_$__cuda_sm3x_div_rn_noftz_f32_slowpath)
        /*0050*/ 	.word	0x00000020


	//----- nvinfo : EIATTR_FRAME_SIZE
	.align		4
.L_14:
        /*0054*/ 	.byte	0x04, 0x11
        /*0056*/ 	.short	(.L_16 - .L_15)
	.align		4
.L_15:
        /*0058*/ 	.word	index@(_Z24fft_kernel_sm_all_stagesP6float2ii)
        /*005c*/ 	.word	0x00000020


	//----- nvinfo : EIATTR_REGCOUNT
	.align		4
.L_16:
        /*0060*/ 	.byte	0x04, 0x2f
        /*0062*/ 	.short	(.L_18 - .L_17)
	.align		4
.L_17:
        /*0064*/ 	.word	index@(_Z32fft_kernel_sm_all_stages_paddingP6float2ii)
        /*0068*/ 	.word	0x00000016


	//----- nvinfo : EIATTR_FRAME_SIZE
	.align		4
.L_18:
        /*006c*/ 	.byte	0x04, 0x11
        /*006e*/ 	.short	(.L_20 - .L_19)
	.align		4
.L_19:
        /*0070*/ 	.word	index@($__internal_0_$__cuda_sm3x_div_rn_noftz_f32_slowpath)
        /*0074*/ 	.word	0x00000000


	//----- nvinfo : EIATTR_FRAME_SIZE
	.align		4
.L_20:
        /*0078*/ 	.byte	0x04, 0x11
        /*007a*/ 	.short	(.L_22 - .L_21)
	.align		4
.L_21:
        /*007c*/ 	.word	index@(_Z32fft_kernel_sm_all_stages_paddingP6float2ii)
        /*0080*/ 	.word	0x00000000


	//----- nvinfo : EIATTR_MIN_STACK_SIZE
	.align		4
.L_22:
        /*0084*/ 	.byte	0x04, 0x12
        /*0086*/ 	.short	(.L_24 - .L_23)
	.align		4
.L_23:
        /*0088*/ 	.word	index@(_Z32fft_kernel_sm_all_stages_paddingP6float2ii)
        /*008c*/ 	.word	0x00000000


	//----- nvinfo : EIATTR_MIN_STACK_SIZE
	.align		4
.L_24:
        /*0090*/ 	.byte	0x04, 0x12
        /*0092*/ 	.short	(.L_26 - .L_25)
	.align		4
.L_25:
        /*0094*/ 	.word	index@(_Z24fft_kernel_sm_all_stagesP6float2ii)
        /*0098*/ 	.word	0x00000020


	//----- nvinfo : EIATTR_MIN_STACK_SIZE
	.align		4
.L_26:
        /*009c*/ 	.byte	0x04, 0x12
        /*009e*/ 	.short	(.L_28 - .L_27)
	.align		4
.L_27:
        /*00a0*/ 	.word	index@(_Z16fft_stage_kernelP6float2ii)
        /*00a4*/ 	.word	0x00000020


	//----- nvinfo : EIATTR_MIN_STACK_SIZE
	.align		4
.L_28:
        /*00a8*/ 	.byte	0x04, 0x12
        /*00aa*/ 	.short	(.L_30 - .L_29)
	.align		4
.L_29:
        /*00ac*/ 	.word	index@(_Z18bit_reverse_kernelP6float2ii)
        /*00b0*/ 	.word	0x00000000
.L_30:


//--------------------- .nv.compat                --------------------------
	.section	.nv.compat,"",@"SHT_CUDA_COMPAT_INFO"
	.align	4
        /*0000*/ 	.byte	0x02, 0x09, 0x00, 0x00, 0x02, 0x02, 0x01, 0x00, 0x02, 0x05, 0x05, 0x00, 0x03, 0x07, 0x01, 0x01
        /*0010*/ 	.byte	0x02, 0x03, 0x00, 0x00, 0x02, 0x06, 0x01, 0x00, 0x04, 0x0b, 0x08, 0x00, 0x01, 0x00, 0x00, 0x00
        /*0020*/ 	.byte	0x00, 0x00, 0x00, 0x00


//--------------------- .nv.info._Z32fft_kernel_sm_all_stages_paddingP6float2ii --------------------------
	.section	.nv.info._Z32fft_kernel_sm_all_stages_paddingP6float2ii,"",@"SHT_CUDA_INFO"
	.sectionflags	@""
	.align	4


	//----- nvinfo : EIATTR_CUDA_API_VERSION
	.align		4
        /*0000*/ 	.byte	0x04, 0x37
        /*0002*/ 	.short	(.L_32 - .L_31)
.L_31:
        /*0004*/ 	.word	0x00000082


	//----- nvinfo : EIATTR_KPARAM_INFO
	.align		4
.L_32:
        /*0008*/ 	.byte	0x04, 0x17
        /*000a*/ 	.short	(.L_34 - .L_33)
.L_33:
        /*000c*/ 	.word	0x00000000
        /*0010*/ 	.short	0x0002
        /*0012*/ 	.short	0x000c
        /*0014*/ 	.byte	0x00, 0xf0, 0x11, 0x00


	//----- nvinfo : EIATTR_KPARAM_INFO
	.align		4
.L_34:
        /*0018*/ 	.byte	0x04, 0x17
        /*001a*/ 	.short	(.L_36 - .L_35)
.L_35:
        /*001c*/ 	.word	0x00000000
        /*0020*/ 	.short	0x0001
        /*0022*/ 	.short	0x0008
        /*0024*/ 	.byte	0x00, 0xf0, 0x11, 0x00


	//----- nvinfo : EIATTR_KPARAM_INFO
	.align		4
.L_36:
        /*0028*/ 	.byte	0x04, 0x17
        /*002a*/ 	.short	(.L_38 - .L_37)
.L_37:
        /*002c*/ 	.word	0x00000000
        /*0030*/ 	.short	0x0000
        /*0032*/ 	.short	0x0000
        /*0034*/ 	.byte	0x00, 0xf5, 0x21, 0x00


	//----- nvinfo : EIATTR_SPARSE_MMA_MASK
	.align		4
.L_38:
        /*0038*/ 	.byte	0x03, 0x50
        /*003a*/ 	.short	0x0000


	//----- nvinfo : EIATTR_MAXREG_COUNT
	.align		4
        /*003c*/ 	.byte	0x03, 0x1b
        /*003e*/ 	.short	0x00ff


	//----- nvinfo : EIATTR_NUM_BARRIERS
	.align		4
        /*0040*/ 	.byte	0x02, 0x4c
        /*0042*/ 	.byte	0x01
	.zero		1


	//----- nvinfo : EIATTR_MERCURY_ISA_VERSION
	.align		4
        /*0044*/ 	.byte	0x03, 0x5f
        /*0046*/ 	.short	0x0101


	//----- nvinfo : EIATTR_VRC_CTA_INIT_COUNT
	.align		4
        /*0048*/ 	.byte	0x02, 0x4a
	.zero		1
	.zero		1


	//----- nvinfo : EIATTR_EXIT_INSTR_OFFSETS
	.align		4
        /*004c*/ 	.byte	0x04, 0x1c
        /*004e*/ 	.short	(.L_40 - .L_39)


	//   ....[0]....
.L_39:
        /*0050*/ 	.word	0x000012e0


	//----- nvinfo : EIATTR_CRS_STACK_SIZE
	.align		4
.L_40:
        /*0054*/ 	.byte	0x04, 0x1e
        /*0056*/ 	.short	(.L_42 - .L_41)
.L_41:
        /*0058*/ 	.word	0x00000000


	//----- nvinfo : EIATTR_CBANK_PARAM_SIZE
	.align		4
.L_42:
        /*005c*/ 	.byte	0x03, 0x19
        /*005e*/ 	.short	0x0010


	//----- nvinfo : EIATTR_PARAM_CBANK
	.align		4
        /*0060*/ 	.byte	0x04, 0x0a
        /*0062*/ 	.short	(.L_44 - .L_43)
	.align		4
.L_43:
        /*0064*/ 	.word	index@(.nv.constant0._Z32fft_kernel_sm_all_stages_paddingP6float2ii)
        /*0068*/ 	.short	0x0380
        /*006a*/ 	.short	0x0010


	//----- nvinfo : EIATTR_SW_WAR
	.align		4
.L_44:
        /*006c*/ 	.byte	0x04, 0x36
        /*006e*/ 	.short	(.L_46 - .L_45)
.L_45:
        /*0070*/ 	.word	0x00000008
.L_46:


//--------------------- .nv.info._Z24fft_kernel_sm_all_stagesP6float2ii --------------------------
	.section	.nv.info._Z24fft_kernel_sm_all_stagesP6float2ii,"",@"SHT_CUDA_INFO"
	.sectionflags	@""
	.align	4


	//----- nvinfo : EIATTR_CUDA_API_VERSION
	.align		4
        /*0000*/ 	.byte	0x04, 0x37
        /*0002*/ 	.short	(.L_48 - .L_47)
.L_47:
        /*0004*/ 	.word	0x00000082


	//----- nvinfo : EIATTR_KPARAM_INFO
	.align		4
.L_48:
        /*0008*/ 	.byte	0x04, 0x17
        /*000a*/ 	.short	(.L_50 - .L_49)
.L_49:
        /*000c*/ 	.word	0x00000000
        /*0010*/ 	.short	0x0002
        /*0012*/ 	.short	0x000c
        /*0014*/ 	.byte	0x00, 0xf0, 0x11, 0x00


	//----- nvinfo : EIATTR_KPARAM_INFO
	.align		4
.L_50:
        /*0018*/ 	.byte	0x04, 0x17
        /*001a*/ 	.short	(.L_52 - .L_51)
.L_51:
        /*001c*/ 	.word	0x00000000
        /*0020*/ 	.short	0x0001
        /*0022*/ 	.short	0x0008
        /*0024*/ 	.byte	0x00, 0xf0, 0x11, 0x00


	//----- nvinfo : EIATTR_KPARAM_INFO
	.align		4
.L_52:
        /*0028*/ 	.byte	0x04, 0x17
        /*002a*/ 	.short	(.L_54 - .L_53)
.L_53:
        /*002c*/ 	.word	0x00000000
        /*0030*/ 	.short	0x0000
        /*0032*/ 	.short	0x0000
        /*0034*/ 	.byte	0x00, 0xf5, 0x21, 0x00


	//----- nvinfo : EIATTR_SPARSE_MMA_MASK
	.align		4
.L_54:
        /*0038*/ 	.byte	0x03, 0x50
        /*003a*/ 	.short	0x0000


	//----- nvinfo : EIATTR_MAXREG_COUNT
	.align		4
        /*003c*/ 	.byte	0x03, 0x1b
        /*003e*/ 	.short	0x00ff


	//----- nvinfo : EIATTR_NUM_BARRIERS
	.align		4
        /*0040*/ 	.byte	0x02, 0x4c
        /*0042*/ 	.byte	0x01
	.zero		1


	//----- nvinfo : EIATTR_MERCURY_ISA_VERSION
	.align		4
        /*0044*/ 	.byte	0x03, 0x5f
        /*0046*/ 	.short	0x0101


	//----- nvinfo : EIATTR_VRC_CTA_INIT_COUNT
	.align		4
        /*0048*/ 	.byte	0x02, 0x4a
	.zero		1
	.zero		1


	//----- nvinfo : EIATTR_EXIT_INSTR_OFFSETS
	.align		4
        /*004c*/ 	.byte	0x04, 0x1c
        /*004e*/ 	.short	(.L_56 - .L_55)


	//   ....[0]....
.L_55:
        /*0050*/ 	.word	0x00000f90


	//----- nvinfo : EIATTR_CRS_STACK_SIZE
	.align		4
.L_56:
        /*0054*/ 	.byte	0x04, 0x1e
        /*0056*/ 	.short	(.L_58 - .L_57)
.L_57:
        /*0058*/ 	.word	0x00000000


	//----- nvinfo : EIATTR_CBANK_PARAM_SIZE
	.align		4
.L_58:
        /*005c*/ 	.byte	0x03, 0x19
        /*005e*/ 	.short	0x0010


	//----- nvinfo : EIATTR_PARAM_CBANK
	.align		4
        /*0060*/ 	.byte	0x04, 0x0a
        /*0062*/ 	.short	(.L_60 - .L_59)
	.align		4
.L_59:
        /*0064*/ 	.word	index@(.nv.constant0._Z24fft_kernel_sm_all_stagesP6float2ii)
        /*0068*/ 	.short	0x0380
        /*006a*/ 	.short	0x0010


	//----- nvinfo : EIATTR_SW_WAR
	.align		4
.L_60:
        /*006c*/ 	.byte	0x04, 0x36
        /*006e*/ 	.short	(.L_62 - .L_61)
.L_61:
        /*0070*/ 	.word	0x00000008
.L_62:


//--------------------- .nv.info._Z16fft_stage_kernelP6float2ii --------------------------
	.section	.nv.info._Z16fft_stage_kernelP6float2ii,"",@"SHT_CUDA_INFO"
	.sectionflags	@""
	.align	4


	//----- nvinfo : EIATTR_CUDA_API_VERSION
	.align		4
        /*0000*/ 	.byte	0x04, 0x37
        /*0002*/ 	.short	(.L_64 - .L_63)
.L_63:
        /*0004*/ 	.word	0x00000082


	//----- nvinfo : EIATTR_KPARAM_INFO
	.align		4
.L_64:
        /*0008*/ 	.byte	0x04, 0x17
        /*000a*/ 	.short	(.L_66 - .L_65)
.L_65:
        /*000c*/ 	.word	0x00000000
        /*0010*/ 	.short	0x0002
        /*0012*/ 	.short	0x000c
        /*0014*/ 	.byte	0x00, 0xf0, 0x11, 0x00


	//----- nvinfo : EIATTR_KPARAM_INFO
	.align		4
.L_66:
        /*0018*/ 	.byte	0x04, 0x17
        /*001a*/ 	.short	(.L_68 - .L_67)
.L_67:
        /*001c*/ 	.word	0x00000000
        /*0020*/ 	.short	0x0001
        /*0022*/ 	.short	0x0008
        /*0024*/ 	.byte	0x00, 0xf0, 0x11, 0x00


	//----- nvinfo : EIATTR_KPARAM_INFO
	.align		4
.L_68:
        /*0028*/ 	.byte	0x04, 0x17
        /*002a*/ 	.short	(.L_70 - .L_69)
.L_69:
        /*002c*/ 	.word	0x00000000
        /*0030*/ 	.short	0x0000
        /*0032*/ 	.short	0x0000
        /*0034*/ 	.byte	0x00, 0xf5, 0x21, 0x00


	//----- nvinfo : EIATTR_SPARSE_MMA_MASK
	.align		4
.L_70:
        /*0038*/ 	.byte	0x03, 0x50
        /*003a*/ 	.short	0x0000


	//----- nvinfo : EIATTR_MAXREG_COUNT
	.align		4
        /*003c*/ 	.byte	0x03, 0x1b
        /*003e*/ 	.short	0x00ff


	//----- nvinfo : EIATTR_MERCURY_ISA_VERSION
	.align		4
        /*0040*/ 	.byte	0x03, 0x5f
        /*0042*/ 	.short	0x0101


	//----- nvinfo : EIATTR_VRC_CTA_INIT_COUNT
	.align		4
        /*0044*/ 	.byte	0x02, 0x4a
	.zero		1
	.zero		1


	//----- nvinfo : EIATTR_EXIT_INSTR_OFFSETS
	.align		4
        /*0048*/ 	.byte	0x04, 0x1c
        /*004a*/ 	.short	(.L_72 - .L_71)


	//   ....[0]....
.L_71:
        /*004c*/ 	.word	0x000000a0


	//   ....[1]....
        /*0050*/ 	.word	0x00000ed0


	//----- nvinfo : EIATTR_CRS_STACK_SIZE
	.align		4
.L_72:
        /*0054*/ 	.byte	0x04, 0x1e
        /*0056*/ 	.short	(.L_74 - .L_73)
.L_73:
        /*0058*/ 	.word	0x00000000


	//----- nvinfo : EIATTR_CBANK_PARAM_SIZE
	.align		4
.L_74:
        /*005c*/ 	.byte	0x03, 0x19
        /*005e*/ 	.short	0x0010


	//----- nvinfo : EIATTR_PARAM_CBANK
	.align		4
        /*0060*/ 	.byte	0x04, 0x0a
        /*0062*/ 	.short	(.L_76 - .L_75)
	.align		4
.L_75:
        /*0064*/ 	.word	index@(.nv.constant0._Z16fft_stage_kernelP6float2ii)
        /*0068*/ 	.short	0x0380
        /*006a*/ 	.short	0x0010


	//----- nvinfo : EIATTR_SW_WAR
	.align		4
.L_76:
        /*006c*/ 	.byte	0x04, 0x36
        /*006e*/ 	.short	(.L_78 - .L_77)
.L_77:
        /*0070*/ 	.word	0x00000008
.L_78:


//--------------------- .nv.info._Z18bit_reverse_kernelP6float2ii --------------------------
	.section	.nv.info._Z18bit_reverse_kernelP6float2ii,"",@"SHT_CUDA_INFO"
	.sectionflags	@""
	.align	4


	//----- nvinfo : EIATTR_CUDA_API_VERSION
	.align		4
        /*0000*/ 	.byte	0x04, 0x37
        /*0002*/ 	.short	(.L_80 - .L_79)
.L_79:
        /*0004*/ 	.word	0x00000082


	//----- nvinfo : EIATTR_KPARAM_INFO
	.align		4
.L_80:
        /*0008*/ 	.byte	0x04, 0x17
        /*000a*/ 	.short	(.L_82 - .L_81)
.L_81:
        /*000c*/ 	.word	0x00000000
        /*0010*/ 	.short	0x0002
        /*0012*/ 	.short	0x000c
        /*0014*/ 	.byte	0x00, 0xf0, 0x11, 0x00


	//----- nvinfo : EIATTR_KPARAM_INFO
	.align		4
.L_82:
        /*0018*/ 	.byte	0x04, 0x17
        /*001a*/ 	.short	(.L_84 - .L_83)
.L_83:
        /*001c*/ 	.word	0x00000000
        /*0020*/ 	.short	0x0001
        /*0022*/ 	.short	0x0008
        /*0024*/ 	.byte	0x00, 0xf0, 0x11, 0x00


	//----- nvinfo : EIATTR_KPARAM_INFO
	.align		4
.L_84:
        /*0028*/ 	.byte	0x04, 0x17
        /*002a*/ 	.short	(.L_86 - .L_85)
.L_85:
        /*002c*/ 	.word	0x00000000
        /*0030*/ 	.short	0x0000
        /*0032*/ 	.short	0x0000
        /*0034*/ 	.byte	0x00, 0xf5, 0x21, 0x00


	//----- nvinfo : EIATTR_SPARSE_MMA_MASK
	.align		4
.L_86:
        /*0038*/ 	.byte	0x03, 0x50
        /*003a*/ 	.short	0x0000


	//----- nvinfo : EIATTR_MAXREG_COUNT
	.align		4
        /*003c*/ 	.byte	0x03, 0x1b
        /*003e*/ 	.short	0x00ff


	//----- nvinfo : EIATTR_MERCURY_ISA_VERSION
	.align		4
        /*0040*/ 	.byte	0x03, 0x5f
        /*0042*/ 	.short	0x0101


	//----- nvinfo : EIATTR_VRC_CTA_INIT_COUNT
	.align		4
        /*0044*/ 	.byte	0x02, 0x4a
	.zero		1
	.zero		1


	//----- nvinfo : EIATTR_EXIT_INSTR_OFFSETS
	.align		4
        /*0048*/ 	.byte	0x04, 0x1c
        /*004a*/ 	.short	(.L_88 - .L_87)


	//   ....[0]....
.L_87:
        /*004c*/ 	.word	0x00000070


	//   ....[1]....
        /*0050*/ 	.word	0x000000d0


	//   ....[2]....
        /*0054*/ 	.word	0x00000160


	//----- nvinfo : EIATTR_CBANK_PARAM_SIZE
	.align		4
.L_88:
        /*0058*/ 	.byte	0x03, 0x19
        /*005a*/ 	.short	0x0010


	//----- nvinfo : EIATTR_PARAM_CBANK
	.align		4
        /*005c*/ 	.byte	0x04, 0x0a
        /*005e*/ 	.short	(.L_90 - .L_89)
	.align		4
.L_89:
        /*0060*/ 	.word	index@(.nv.constant0._Z18bit_reverse_kernelP6float2ii)
        /*0064*/ 	.short	0x0380
        /*0066*/ 	.short	0x0010


	//----- nvinfo : EIATTR_SW_WAR
	.align		4
.L_90:
        /*0068*/ 	.byte	0x04, 0x36
        /*006a*/ 	.short	(.L_92 - .L_91)
.L_91:
        /*006c*/ 	.word	0x00000008
.L_92:


//--------------------- .nv.callgraph             --------------------------
	.section	.nv.callgraph,"",@"SHT_CUDA_CALLGRAPH"
	.align	4
	.sectionentsize	8
	.align		4
        /*0000*/ 	.word	0x00000000
	.align		4
        /*0004*/ 	.word	0xffffffff
	.align		4
        /*0008*/ 	.word	0x00000000
	.align		4
        /*000c*/ 	.word	0xfffffffe
	.align		4
        /*0010*/ 	.word	0x00000000
	.align		4
        /*0014*/ 	.word	0xfffffffd
	.align		4
        /*0018*/ 	.word	0x00000000
	.align		4
        /*001c*/ 	.word	0xfffffffc


//--------------------- .nv.constant4             --------------------------
	.section	.nv.constant4,"a",@progbits
	.align	8
	.align		8
.nv.constant4:
        /*0000*/ 	.dword	__cudart_i2opi_f


//--------------------- .text._Z32fft_kernel_sm_all_stages_paddingP6float2ii --------------------------
	.section	.text._Z32fft_kernel_sm_all_stages_paddingP6float2ii,"ax",@progbits
	.align	128
        .global         _Z32fft_kernel_sm_all_stages_paddingP6float2ii
        .type           _Z32fft_kernel_sm_all_stages_paddingP6float2ii,@function
        .size           _Z32fft_kernel_sm_all_stages_paddingP6float2ii,(.L_x_68 - _Z32fft_kernel_sm_all_stages_paddingP6float2ii)
        .other          _Z32fft_kernel_sm_all_stages_paddingP6float2ii,@"STO_CUDA_ENTRY STV_DEFAULT"
_Z32fft_kernel_sm_all_stages_paddingP6float2ii:
.text._Z32fft_kernel_sm_all_stages_paddingP6float2ii:
[----:B------:R-:W-:Y:S01]  /*0000*/  LDC R1, c[0x0][0x37c] ;  /* 0x0000df00ff017b82 */ /* 0x000fe20000000800 */
[----:B------:R-:W0:Y:S07]  /*0010*/  S2R R2, SR_TID.X ;  /* 0x0000000000027919 */ /* 0x000e2e0000002100 */
[----:B------:R-:W0:Y:S01]  /*0020*/  LDC.64 R4, c[0x0][0x380] ;  /* 0x0000e000ff047b82 */ /* 0x000e220000000a00 */
[----:B------:R-:W1:Y:S01]  /*0030*/  LDCU.64 UR10, c[0x0][0x358] ;  /* 0x00006b00ff0a77ac */ /* 0x000e620008000a00 */
[----:B------:R-:W2:Y:S01]  /*0040*/  LDCU.64 UR8, c[0x0][0x388] ;  /* 0x00007100ff0877ac */ /* 0x000ea20008000a00 */
[----:B0-----:R-:W-:-:S05]  /*0050*/  IMAD.WIDE.U32 R4, R2, 0x8, R4 ;  /* 0x0000000802047825 */ /* 0x001fca00078e0004 */
[----:B-1----:R-:W3:Y:S01]  /*0060*/  LDG.E.64 R8, desc[UR10][R4.64] ;  /* 0x0000000a04087981 */ /* 0x002ee2000c1e1b00 */
[----:B------:R-:W0:Y:S01]  /*0070*/  S2UR UR6, SR_CgaCtaId ;  /* 0x00000000000679c3 */ /* 0x000e220000008800 */
[----:B--2---:R-:W-:Y:S01]  /*0080*/  USHF.R.S32.HI UR4, URZ, 0x1f, UR8 ;  /* 0x0000001fff047899 */ /* 0x004fe20008011408 */
[----:B------:R-:W-:Y:S01]  /*0090*/  SHF.R.U32.HI R0, RZ, 0x3, R2 ;  /* 0x00000003ff007819 */ /* 0x000fe20000011602 */
[----:B------:R-:W-:Y:S01]  /*00a0*/  UMOV UR5, 0x400 ;  /* 0x0000040000057882 */ /* 0x000fe20000000000 */
[----:B------:R-:W-:Y:S02]  /*00b0*/  UISETP.GE.AND UP0, UPT, UR9, 0x1, UPT ;  /* 0x000000010900788c */ /* 0x000fe4000bf06270 */
[----:B------:R-:W-:Y:S01]  /*00c0*/  ULEA.HI UR4, UR4, UR8, URZ, 0x5 ;  /* 0x0000000804047291 */ /* 0x000fe2000f8f28ff */
[----:B------:R-:W-:-:S03]  /*00d0*/  LOP3.LUT R3, R0, 0x7c, RZ, 0xc0, !PT ;  /* 0x0000007c00037812 */ /* 0x000fc600078ec0ff */
[----:B------:R-:W-:Y:S02]  /*00e0*/  USHF.R.S32.HI UR4, URZ, 0x5, UR4 ;  /* 0x00000005ff047899 */ /* 0x000fe40008011404 */
[----:B------:R-:W-:Y:S02]  /*00f0*/  IMAD.IADD R3, R3, 0x1, R2 ;  /* 0x0000000103037824 */ /* 0x000fe400078e0202 */
[----:B------:R-:W-:Y:S02]  /*0100*/  ULEA UR4, UR4, UR8, 0x2 ;  /* 0x0000000804047291 */ /* 0x000fe4000f8e10ff */
[----:B0-----:R-:W-:-:S04]  /*0110*/  ULEA UR5, UR6, UR5, 0x18 ;  /* 0x0000000506057291 */ /* 0x001fc8000f8ec0ff */
[----:B------:R-:W-:Y:S02]  /*0120*/  ULEA UR4, UR4, UR5, 0x2 ;  /* 0x0000000504047291 */ /* 0x000fe4000f8e10ff */
[----:B------:R-:W-:-:S04]  /*0130*/  LEA R7, R3, UR5, 0x2 ;  /* 0x0000000503077c11 */ /* 0x000fc8000f8e10ff */
[----:B------:R-:W-:Y:S01]  /*0140*/  LEA R6, R3, UR4, 0x2 ;  /* 0x0000000403067c11 */ /* 0x000fe2000f8e10ff */
[----:B---3--:R0:W-:Y:S04]  /*0150*/  STS [R7], R8 ;  /* 0x0000000807007388 */ /* 0x0081e80000000800 */
[----:B------:R0:W-:Y:S01]  /*0160*/  STS [R6], R9 ;  /* 0x0000000906007388 */ /* 0x0001e20000000800 */
[----:B------:R-:W-:Y:S05]  /*0170*/  BRA.U !UP0, `(.L_x_0) ;  /* 0x0000001108487547 */ /* 0x000fea000b800000 */
[----:B------:R-:W-:Y:S01]  /*0180*/  UISETP.NE.AND UP0, UPT, UR9, 0x1, UPT ;  /* 0x000000010900788c */ /* 0x000fe2000bf05270 */
[----:B------:R-:W-:Y:S01]  /*0190*/  IMAD.MOV.U32 R12, RZ, RZ, -0x3f36f025 ;  /* 0xc0c90fdbff0c7424 */ /* 0x000fe200078e00ff */
[----:B------:R-:W-:Y:S01]  /*01a0*/  ULEA.HI UR6, UR8, UR8, URZ, 0x1 ;  /* 0x0000000808067291 */ /* 0x000fe2000f8f08ff */
[----:B------:R-:W-:-:S03]  /*01b0*/  UMOV UR7, 0x1 ;  /* 0x0000000100077882 */ /* 0x000fc60000000000 */
[----:B------:R-:W-:-:S03]  /*01c0*/  USHF.R.S32.HI UR6, URZ, 0x1, UR6 ;  /* 0x00000001ff067899 */ /* 0x000fc60008011406 */
[----:B------:R-:W-:Y:S09]  /*01d0*/  BRA.U !UP0, `(.L_x_1) ;  /* 0x0000000908cc7547 */ /* 0x000ff2000b800000 */
[----:B------:R-:W-:Y:S01]  /*01e0*/  ULOP3.LUT UR7, UR9, 0x7ffffffe, URZ, 0xc0, !UPT ;  /* 0x7ffffffe09077892 */ /* 0x000fe2000f8ec0ff */
[----:B------:R-:W-:-:S03]  /*01f0*/  UMOV UR8, 0x2 ;  /* 0x0000000200087882 */ /* 0x000fc60000000000 */
[----:B------:R-:W-:-:S12]  /*0200*/  UIADD3 UR7, UPT, UPT, -UR7, URZ, URZ ;  /* 0x000000ff07077290 */ /* 0x000fd8000fffe1ff */
.L_x_8:
[----:B------:R-:W-:Y:S01]  /*0210*/  BAR.SYNC.DEFER_BLOCKING 0x0 ;  /* 0x0000000000007b1d */ /* 0x000fe20000010000 */
[----:B------:R-:W-:Y:S01]  /*0220*/  ISETP.GE.AND P0, PT, R2, UR6, PT ;  /* 0x0000000602007c0c */ /* 0x000fe2000bf06270 */
[----:B------:R-:W-:Y:S02]  /*0230*/  UIADD3 UR7, UPT, UPT, UR7, 0x2, URZ ;  /* 0x0000000207077890 */ /* 0x000fe4000fffe0ff */
[----:B------:R-:W-:Y:S02]  /*0240*/  UIADD3 UR12, UPT, UPT, UR8, -0x1, URZ ;  /* 0xffffffff080c7890 */ /* 0x000fe4000fffe0ff */
[----:B------:R-:W-:Y:S01]  /*0250*/  UISETP.NE.AND UP0, UPT, UR7, URZ, UPT ;  /* 0x000000ff0700728c */ /* 0x000fe2000bf05270 */
[----:B------:R-:W-:Y:S07]  /*0260*/  BSSY.RECONVERGENT B0, `(.L_x_2) ;  /* 0x0000052000007945 */ /* 0x000fee0003800200 */
[----:B-12---:R-:W-:Y:S05]  /*0270*/  @P0 BRA `(.L_x_3) ;  /* 0x0000000400400947 */ /* 0x006fea0003800000 */
[----:B0-----:R-:W-:Y:S01]  /*0280*/  IMAD.MOV.U32 R8, RZ, RZ, 0x1 ;  /* 0x00000001ff087424 */ /* 0x001fe200078e00ff */
[----:B------:R-:W-:Y:S02]  /*0290*/  UMOV UR9, 0x40c90fdb ;  /* 0x40c90fdb00097882 */ /* 0x000fe40000000000 */
[----:B------:R-:W-:Y:S02]  /*02a0*/  IMAD.U32 R14, RZ, RZ, UR9 ;  /* 0x00000009ff0e7e24 */ /* 0x000fe4000f8e00ff */
[----:B------:R-:W-:-:S04]  /*02b0*/  SHF.L.U32 R8, R8, UR12, RZ ;  /* 0x0000000c08087c19 */ /* 0x000fc800080006ff */
[----:B------:R-:W-:-:S04]  /*02c0*/  I2FP.F32.S32 R9, R8 ;  /* 0x0000000800097245 */ /* 0x000fc80000201400 */
[----:B------:R-:W0:Y:S08]  /*02d0*/  MUFU.RCP R0, R9 ;  /* 0x0000000900007308 */ /* 0x000e300000001000 */
[----:B------:R-:W1:Y:S01]  /*02e0*/  FCHK P0, -R14, R9 ;  /* 0x000000090e007302 */ /* 0x000e620000000100 */
[----:B0-----:R-:W-:-:S04]  /*02f0*/  FFMA R3, -R9, R0, 1 ;  /* 0x3f80000009037423 */ /* 0x001fc80000000100 */
[----:B------:R-:W-:-:S04]  /*0300*/  FFMA R0, R0, R3, R0 ;  /* 0x0000000300007223 */ /* 0x000fc80000000000 */
[----:B------:R-:W-:-:S04]  /*0310*/  FFMA R3, R0, -6.2831854820251464844, RZ ;  /* 0xc0c90fdb00037823 */ /* 0x000fc800000000ff */
[----:B------:R-:W-:-:S04]  /*0320*/  FFMA R10, -R9, R3, -6.2831854820251464844 ;  /* 0xc0c90fdb090a7423 */ /* 0x000fc80000000103 */
[----:B------:R-:W-:Y:S01]  /*0330*/  FFMA R0, R0, R10, R3 ;  /* 0x0000000a00007223 */ /* 0x000fe20000000003 */
[----:B-1----:R-:W-:Y:S06]  /*0340*/  @!P0 BRA `(.L_x_4) ;  /* 0x00000000000c8947 */ /* 0x002fec0003800000 */
[----:B------:R-:W-:Y:S01]  /*0350*/  IMAD.MOV.U32 R3, RZ, RZ, R9 ;  /* 0x000000ffff037224 */ /* 0x000fe200078e0009 */
[----:B------:R-:W-:-:S07]  /*0360*/  MOV R10, 0x380 ;  /* 0x00000380000a7802 */ /* 0x000fce0000000f00 */
[----:B------:R-:W-:Y:S05]  /*0370*/  CALL.REL.NOINC `($__internal_0_$__cuda_sm3x_div_rn_noftz_f32_slowpath) ;  /* 0x0000000c00dc7944 */ /* 0x000fea0003c00000 */
.L_x_4:
[----:B------:R-:W-:Y:S02]  /*0380*/  SHF.R.S32.HI R3, RZ, 0x1, R8 ;  /* 0x00000001ff037819 */ /* 0x000fe40000011408 */
[----:B------:R-:W-:Y:S02]  /*0390*/  IABS R15, R2 ;  /* 0x00000002000f7213 */ /* 0x000fe40000000000 */
[-C--:B------:R-:W-:Y:S02]  /*03a0*/  IABS R11, R3.reuse ;  /* 0x00000003000b7213 */ /* 0x080fe40000000000 */
[----:B------:R-:W-:Y:S02]  /*03b0*/  IABS R16, R3 ;  /* 0x0000000300107213 */ /* 0x000fe40000000000 */
[----:B------:R-:W0:Y:S08]  /*03c0*/  I2F.RP R10, R11 ;  /* 0x0000000b000a7306 */ /* 0x000e300000209400 */
[----:B0-----:R-:W0:Y:S02]  /*03d0*/  MUFU.RCP R10, R10 ;  /* 0x0000000a000a7308 */ /* 0x001e240000001000 */
[----:B0-----:R-:W-:-:S02]  /*03e0*/  VIADD R8, R10, 0xffffffe ;  /* 0x0ffffffe0a087836 */ /* 0x001fc40000000000 */
[----:B------:R-:W-:-:S04]  /*03f0*/  IMAD.MOV R10, RZ, RZ, -R16 ;  /* 0x000000ffff0a7224 */ /* 0x000fc800078e0a10 */
[----:B------:R0:W1:Y:S02]  /*0400*/  F2I.FTZ.U32.TRUNC.NTZ R9, R8 ;  /* 0x0000000800097305 */ /* 0x000064000021f000 */
[----:B0-----:R-:W-:Y:S02]  /*0410*/  IMAD.MOV.U32 R8, RZ, RZ, RZ ;  /* 0x000000ffff087224 */ /* 0x001fe400078e00ff */
[----:B-1----:R-:W-:-:S04]  /*0420*/  IMAD.MOV R14, RZ, RZ, -R9 ;  /* 0x000000ffff0e7224 */ /* 0x002fc800078e0a09 */
[----:B------:R-:W-:Y:S01]  /*0430*/  IMAD R13, R14, R11, RZ ;  /* 0x0000000b0e0d7224 */ /* 0x000fe200078e02ff */
[----:B------:R-:W-:-:S03]  /*0440*/  MOV R14, R15 ;  /* 0x0000000f000e7202 */ /* 0x000fc60000000f00 */
[----:B------:R-:W-:-:S06]  /*0450*/  IMAD.HI.U32 R9, R9, R13, R8 ;  /* 0x0000000d09097227 */ /* 0x000fcc00078e0008 */
[----:B------:R-:W-:-:S04]  /*0460*/  IMAD.HI.U32 R9, R9, R14, RZ ;  /* 0x0000000e09097227 */ /* 0x000fc800078e00ff */
[----:B------:R-:W-:-:S05]  /*0470*/  IMAD R8, R9, R10, R14 ;  /* 0x0000000a09087224 */ /* 0x000fca00078e020e */
[----:B------:R-:W-:-:S13]  /*0480*/  ISETP.GT.U32.AND P2, PT, R11, R8, PT ;  /* 0x000000080b00720c */ /* 0x000fda0003f44070 */
[----:B------:R-:W-:Y:S02]  /*0490*/  @!P2 IMAD.IADD R8, R8, 0x1, -R11 ;  /* 0x000000010808a824 */ /* 0x000fe400078e0a0b */
[----:B------:R-:W-:Y:S01]  /*04a0*/  @!P2 VIADD R9, R9, 0x1 ;  /* 0x000000010909a836 */ /* 0x000fe20000000000 */
[----:B------:R-:W-:Y:S02]  /*04b0*/  ISETP.NE.AND P2, PT, R3, RZ, PT ;  /* 0x000000ff0300720c */ /* 0x000fe40003f45270 */
[----:B------:R-:W-:Y:S02]  /*04c0*/  ISETP.GE.U32.AND P0, PT, R8, R11, PT ;  /* 0x0000000b0800720c */ /* 0x000fe40003f06070 */
[----:B------:R-:W-:-:S04]  /*04d0*/  LOP3.LUT R8, R2, R3, RZ, 0x3c, !PT ;  /* 0x0000000302087212 */ /* 0x000fc800078e3cff */
[----:B------:R-:W-:-:S07]  /*04e0*/  ISETP.GE.AND P1, PT, R8, RZ, PT ;  /* 0x000000ff0800720c */ /* 0x000fce0003f26270 */
[----:B------:R-:W-:-:S06]  /*04f0*/  @P0 VIADD R9, R9, 0x1 ;  /* 0x0000000109090836 */ /* 0x000fcc0000000000 */
[----:B------:R-:W-:Y:S01]  /*0500*/  @!P1 IMAD.MOV R9, RZ, RZ, -R9 ;  /* 0x000000ffff099224 */ /* 0x000fe200078e0a09 */
[----:B------:R-:W-:-:S04]  /*0510*/  @!P2 LOP3.LUT R9, RZ, R3, RZ, 0x33, !PT ;  /* 0x00000003ff09a212 */ /* 0x000fc800078e33ff */
[C---:B------:R-:W-:Y:S02]  /*0520*/  IADD3 R10, PT, PT, -R9.reuse, RZ, RZ ;  /* 0x000000ff090a7210 */ /* 0x040fe40007ffe1ff */
[----:B------:R-:W-:-:S03]  /*0530*/  SHF.L.U32 R9, R9, UR12, RZ ;  /* 0x0000000c09097c19 */ /* 0x000fc600080006ff */
[----:B------:R-:W-:-:S04]  /*0540*/  IMAD R10, R3, R10, R2 ;  /* 0x0000000a030a7224 */ /* 0x000fc800078e0202 */
[----:B------:R-:W-:-:S04]  /*0550*/  IMAD.IADD R8, R10, 0x1, R9 ;  /* 0x000000010a087824 */ /* 0x000fc800078e0209 */
[--C-:B------:R-:W-:Y:S01]  /*0560*/  IMAD.IADD R3, R3, 0x1, R8.reuse ;  /* 0x0000000103037824 */ /* 0x100fe200078e0208 */
[----:B------:R-:W-:-:S04]  /*0570*/  SHF.R.S32.HI R9, RZ, 0x1f, R8 ;  /* 0x0000001fff097819 */ /* 0x000fc80000011408 */
[----:B------:R-:W-:Y:S02]  /*0580*/  SHF.R.S32.HI R14, RZ, 0x1f, R3 ;  /* 0x0000001fff0e7819 */ /* 0x000fe40000011403 */
[----:B------:R-:W-:Y:S02]  /*0590*/  LEA.HI R9, R9, R8, RZ, 0x5 ;  /* 0x0000000809097211 */ /* 0x000fe400078f28ff */
[----:B------:R-:W-:Y:S02]  /*05a0*/  LEA.HI R14, R14, R3, RZ, 0x5 ;  /* 0x000000030e0e7211 */ /* 0x000fe400078f28ff */
[----:B------:R-:W-:Y:S02]  /*05b0*/  SHF.R.S32.HI R9, RZ, 0x5, R9 ;  /* 0x00000005ff097819 */ /* 0x000fe40000011409 */
[----:B------:R-:W-:-:S03]  /*05c0*/  SHF.R.S32.HI R14, RZ, 0x5, R14 ;  /* 0x00000005ff0e7819 */ /* 0x000fc6000001140e */
[----:B------:R-:W-:Y:S02]  /*05d0*/  IMAD R11, R9, 0x4, R8 ;  /* 0x00000004090b7824 */ /* 0x000fe400078e0208 */
[----:B------:R-:W-:-:S03]  /*05e0*/  IMAD R14, R14, 0x4, R3 ;  /* 0x000000040e0e7824 */ /* 0x000fc600078e0203 */
[C---:B------:R-:W-:Y:S02]  /*05f0*/  LEA R8, R11.reuse, UR5, 0x2 ;  /* 0x000000050b087c11 */ /* 0x040fe4000f8e10ff */
[C---:B------:R-:W-:Y:S02]  /*0600*/  LEA R3, R14.reuse, UR4, 0x2 ;  /* 0x000000040e037c11 */ /* 0x040fe4000f8e10ff */
[----:B------:R-:W-:Y:S01]  /*0610*/  LEA R9, R14, UR5, 0x2 ;  /* 0x000000050e097c11 */ /* 0x000fe2000f8e10ff */
[----:B------:R-:W-:Y:S01]  /*0620*/  LDS R13, [R8] ;  /* 0x00000000080d7984 */ /* 0x000fe20000000800 */
[----:B------:R-:W-:Y:S02]  /*0630*/  LEA R14, R11, UR4, 0x2 ;  /* 0x000000040b0e7c11 */ /* 0x000fe4000f8e10ff */
[----:B------:R-:W-:Y:S01]  /*0640*/  I2FP.F32.U32 R11, R10 ;  /* 0x0000000a000b7245 */ /* 0x000fe20000201000 */
[----:B------:R-:W0:Y:S04]  /*0650*/  LDS R19, [R3] ;  /* 0x0000000003137984 */ /* 0x000e280000000800 */
[----:B------:R-:W1:Y:S01]  /*0660*/  LDS R17, [R9] ;  /* 0x0000000009117984 */ /* 0x000e620000000800 */
[----:B------:R-:W-:-:S03]  /*0670*/  FMUL R0, R11, R0 ;  /* 0x000000000b007220 */ /* 0x000fc60000400000 */
[----:B------:R-:W2:Y:S01]  /*0680*/  LDS R15, [R14] ;  /* 0x000000000e0f7984 */ /* 0x000ea20000000800 */
[----:B------:R-:W-:-:S04]  /*0690*/  FMUL.RZ R16, R0, 0.15915493667125701904 ;  /* 0x3e22f98300107820 */ /* 0x000fc8000040c000 */
[----:B------:R-:W0:Y:S08]  /*06a0*/  MUFU.SIN R10, R16 ;  /* 0x00000010000a7308 */ /* 0x000e300000000400 */
[----:B------:R-:W3:Y:S01]  /*06b0*/  MUFU.COS R0, R16 ;  /* 0x0000001000007308 */ /* 0x000ee20000000000 */
[-C--:B0-----:R-:W-:Y:S01]  /*06c0*/  FMUL R11, R10, R19.reuse ;  /* 0x000000130a0b7220 */ /* 0x081fe20000400000 */
[----:B---3--:R-:W-:-:S03]  /*06d0*/  FMUL R19, R0, R19 ;  /* 0x0000001300137220 */ /* 0x008fc60000400000 */
[-C--:B-1----:R-:W-:Y:S01]  /*06e0*/  FFMA R0, R0, R17.reuse, -R11 ;  /* 0x0000001100007223 */ /* 0x082fe2000000080b */
[----:B------:R-:W-:-:S03]  /*06f0*/  FFMA R10, R10, R17, R19 ;  /* 0x000000110a0a7223 */ /* 0x000fc60000000013 */
[----:B------:R-:W-:Y:S01]  /*0700*/  FADD R11, R13, R0 ;  /* 0x000000000d0b7221 */ /* 0x000fe20000000000 */
[----:B--2---:R-:W-:Y:S01]  /*0710*/  FADD R17, R15, R10 ;  /* 0x0000000a0f117221 */ /* 0x004fe20000000000 */
[----:B------:R-:W-:Y:S01]  /*0720*/  FADD R0, R13, -R0 ;  /* 0x800000000d007221 */ /* 0x000fe20000000000 */
[----:B------:R-:W-:Y:S02]  /*0730*/  FADD R10, R15, -R10 ;  /* 0x8000000a0f0a7221 */ /* 0x000fe40000000000 */
[----:B------:R1:W-:Y:S04]  /*0740*/  STS [R8], R11 ;  /* 0x0000000b08007388 */ /* 0x0003e80000000800 */
[----:B------:R1:W-:Y:S04]  /*0750*/  STS [R14], R17 ;  /* 0x000000110e007388 */ /* 0x0003e80000000800 */
[----:B------:R1:W-:Y:S04]  /*0760*/  STS [R9], R0 ;  /* 0x0000000009007388 */ /* 0x0003e80000000800 */
[----:B------:R1:W-:Y:S02]  /*0770*/  STS [R3], R10 ;  /* 0x0000000a03007388 */ /* 0x0003e40000000800 */
.L_x_3:
[----:B------:R-:W-:Y:S05]  /*0780*/  BSYNC.RECONVERGENT B0 ;  /* 0x0000000000007941 */ /* 0x000fea0003800200 */
.L_x_2:
[----:B------:R-:W-:Y:S01]  /*0790*/  BAR.SYNC.DEFER_BLOCKING 0x0 ;  /* 0x0000000000007b1d */ /* 0x000fe20000010000 */
[----:B------:R-:W-:-:S05]  /*07a0*/  ISETP.GE.AND P0, PT, R2, UR6, PT ;  /* 0x0000000602007c0c */ /* 0x000fca000bf06270 */
[----:B------:R-:W-:Y:S08]  /*07b0*/  BSSY.RECONVERGENT B0, `(.L_x_5) ;  /* 0x0000052000007945 */ /* 0x000ff00003800200 */
[----:B------:R-:W-:Y:S05]  /*07c0*/  @P0 BRA `(.L_x_6) ;  /* 0x0000000400400947 */ /* 0x000fea0003800000 */
[----:B01----:R-:W-:Y:S01]  /*07d0*/  IMAD.MOV.U32 R8, RZ, RZ, 0x2 ;  /* 0x00000002ff087424 */ /* 0x003fe200078e00ff */
        /* <DEDUP_REMOVED lines=12> */
[----:B------:R-:W-:Y:S02]  /*08a0*/  MOV R3, R9 ;  /* 0x0000000900037202 */ /* 0x000fe40000000f00 */
[----:B------:R-:W-:-:S07]  /*08b0*/  MOV R10, 0x8d0 ;  /* 0x000008d0000a7802 */ /* 0x000fce0000000f00 */
[----:B------:R-:W-:Y:S05]  /*08c0*/  CALL.REL.NOINC `($__internal_0_$__cuda_sm3x_div_rn_noftz_f32_slowpath) ;  /* 0x0000000800887944 */ /* 0x000fea0003c00000 */
.L_x_7:
        /* <DEDUP_REMOVED lines=11> */
[----:B------:R-:W-:Y:S02]  /*0980*/  IMAD R13, R14, R11, RZ ;  /* 0x0000000b0e0d7224 */ /* 0x000fe400078e02ff */
[----:B------:R-:W-:Y:S02]  /*0990*/  IMAD.MOV.U32 R14, RZ, RZ, R15 ;  /* 0x000000ffff0e7224 */ /* 0x000fe400078e000f */
[----:B------:R-:W-:-:S06]  /*09a0*/  IMAD.HI.U32 R9, R9, R13, R8 ;  /* 0x0000000d09097227 */ /* 0x000fcc00078e0008 */
[----:B------:R-:W-:-:S04]  /*09b0*/  IMAD.HI.U32 R9, R9, R14, RZ ;  /* 0x0000000e09097227 */ /* 0x000fc800078e00ff */
[----:B------:R-:W-:-:S05]  /*09c0*/  IMAD R8, R9, R10, R14 ;  /* 0x0000000a09087224 */ /* 0x000fca00078e020e */
[----:B------:R-:W-:-:S13]  /*09d0*/  ISETP.GT.U32.AND P2, PT, R11, R8, PT ;  /* 0x000000080b00720c */ /* 0x000fda0003f44070 */
[----:B------:R-:W-:Y:S01]  /*09e0*/  @!P2 IMAD.IADD R8, R8, 0x1, -R11 ;  /* 0x000000010808a824 */ /* 0x000fe200078e0a0b */
[----:B------:R-:W-:Y:S02]  /*09f0*/  @!P2 IADD3 R9, PT, PT, R9, 0x1, RZ ;  /* 0x000000010909a810 */ /* 0x000fe40007ffe0ff */
[----:B------:R-:W-:Y:S02]  /*0a00*/  ISETP.NE.AND P2, PT, R3, RZ, PT ;  /* 0x000000ff0300720c */ /* 0x000fe40003f45270 */
[----:B------:R-:W-:Y:S02]  /*0a10*/  ISETP.GE.U32.AND P0, PT, R8, R11, PT ;  /* 0x0000000b0800720c */ /* 0x000fe40003f06070 */
[----:B------:R-:W-:-:S04]  /*0a20*/  LOP3.LUT R8, R2, R3, RZ, 0x3c, !PT ;  /* 0x0000000302087212 */ /* 0x000fc800078e3cff */
[----:B------:R-:W-:-:S07]  /*0a30*/  ISETP.GE.AND P1, PT, R8, RZ, PT ;  /* 0x000000ff0800720c */ /* 0x000fce0003f26270 */
[----:B------:R-:W-:-:S06]  /*0a40*/  @P0 VIADD R9, R9, 0x1 ;  /* 0x0000000109090836 */ /* 0x000fcc0000000000 */
[----:B------:R-:W-:Y:S01]  /*0a50*/  @!P1 IMAD.MOV R9, RZ, RZ, -R9 ;  /* 0x000000ffff099224 */ /* 0x000fe200078e0a09 */
[----:B------:R-:W-:-:S05]  /*0a60*/  @!P2 LOP3.LUT R9, RZ, R3, RZ, 0x33, !PT ;  /* 0x00000003ff09a212 */ /* 0x000fca00078e33ff */
[----:B------:R-:W-:Y:S01]  /*0a70*/  IMAD.MOV R10, RZ, RZ, -R9 ;  /* 0x000000ffff0a7224 */ /* 0x000fe200078e0a09 */
[----:B------:R-:W-:-:S03]  /*0a80*/  SHF.L.U32 R9, R9, UR8, RZ ;  /* 0x0000000809097c19 */ /* 0x000fc600080006ff */
[----:B------:R-:W-:-:S04]  /*0a90*/  IMAD R10, R3, R10, R2 ;  /* 0x0000000a030a7224 */ /* 0x000fc800078e0202 */
[----:B------:R-:W-:-:S04]  /*0aa0*/  IMAD.IADD R8, R10, 0x1, R9 ;  /* 0x000000010a087824 */ /* 0x000fc800078e0209 */
[--C-:B------:R-:W-:Y:S01]  /*0ab0*/  IMAD.IADD R3, R3, 0x1, R8.reuse ;  /* 0x0000000103037824 */ /* 0x100fe200078e0208 */
[----:B------:R-:W-:-:S04]  /*0ac0*/  SHF.R.S32.HI R9, RZ, 0x1f, R8 ;  /* 0x0000001fff097819 */ /* 0x000fc80000011408 */
[----:B------:R-:W-:Y:S02]  /*0ad0*/  SHF.R.S32.HI R14, RZ, 0x1f, R3 ;  /* 0x0000001fff0e7819 */ /* 0x000fe40000011403 */
[-C--:B------:R-:W-:Y:S02]  /*0ae0*/  LEA.HI R9, R9, R8.reuse, RZ, 0x5 ;  /* 0x0000000809097211 */ /* 0x080fe400078f28ff */
[----:B------:R-:W-:Y:S02]  /*0af0*/  LEA.HI R14, R14, R3, RZ, 0x5 ;  /* 0x000000030e0e7211 */ /* 0x000fe400078f28ff */
[----:B------:R-:W-:Y:S02]  /*0b00*/  SHF.R.S32.HI R9, RZ, 0x5, R9 ;  /* 0x00000005ff097819 */ /* 0x000fe40000011409 */
[----:B------:R-:W-:Y:S02]  /*0b10*/  SHF.R.S32.HI R14, RZ, 0x5, R14 ;  /* 0x00000005ff0e7819 */ /* 0x000fe4000001140e */
[----:B------:R-:W-:-:S03]  /*0b20*/  LEA R11, R9, R8, 0x2 ;  /* 0x00000008090b7211 */ /* 0x000fc600078e10ff */
[----:B------:R-:W-:Y:S01]  /*0b30*/  IMAD R14, R14, 0x4, R3 ;  /* 0x000000040e0e7824 */ /* 0x000fe200078e0203 */
[----:B------:R-:W-:-:S04]  /*0b40*/  LEA R8, R11, UR5, 0x2 ;  /* 0x000000050b087c11 */ /* 0x000fc8000f8e10ff */
[C---:B------:R-:W-:Y:S01]  /*0b50*/  LEA R3, R14.reuse, UR4, 0x2 ;  /* 0x000000040e037c11 */ /* 0x040fe2000f8e10ff */
[----:B------:R-:W-:Y:S01]  /*0b60*/  LDS R13, [R8] ;  /* 0x00000000080d7984 */ /* 0x000fe20000000800 */
[----:B------:R-:W-:Y:S02]  /*0b70*/  LEA R9, R14, UR5, 0x2 ;  /* 0x000000050e097c11 */ /* 0x000fe4000f8e10ff */
[----:B------:R-:W-:Y:S01]  /*0b80*/  LEA R14, R11, UR4, 0x2 ;  /* 0x000000040b0e7c11 */ /* 0x000fe2000f8e10ff */
[----:B------:R-:W0:Y:S01]  /*0b90*/  LDS R19, [R3] ;  /* 0x0000000003137984 */ /* 0x000e220000000800 */
[----:B------:R-:W-:-:S03]  /*0ba0*/  I2FP.F32.U32 R11, R10 ;  /* 0x0000000a000b7245 */ /* 0x000fc60000201000 */
[----:B------:R-:W1:Y:S02]  /*0bb0*/  LDS R17, [R9] ;  /* 0x0000000009117984 */ /* 0x000e640000000800 */
[----:B------:R-:W-:Y:S02]  /*0bc0*/  FMUL R0, R11, R0 ;  /* 0x000000000b007220 */ /* 0x000fe40000400000 */
[----:B------:R-:W2:Y:S02]  /*0bd0*/  LDS R15, [R14] ;  /* 0x000000000e0f7984 */ /* 0x000ea40000000800 */
        /* <DEDUP_REMOVED lines=15> */
.L_x_6:
[----:B------:R-:W-:Y:S05]  /*0cd0*/  BSYNC.RECONVERGENT B0 ;  /* 0x0000000000007941 */ /* 0x000fea0003800200 */
.L_x_5:
[----:B------:R-:W-:Y:S01]  /*0ce0*/  UIADD3 UR8, UPT, UPT, UR8, 0x2, URZ ;  /* 0x0000000208087890 */ /* 0x000fe2000fffe0ff */
[----:B------:R-:W-:Y:S11]  /*0cf0*/  BRA.U UP0, `(.L_x_8) ;  /* 0xfffffff500447547 */ /* 0x000ff6000b83ffff */
[----:B------:R-:W-:-:S12]  /*0d00*/  UIADD3 UR7, UPT, UPT, UR8, -0x1, URZ ;  /* 0xffffffff08077890 */ /* 0x000fd8000fffe0ff */
.L_x_1:
[----:B------:R-:W3:Y:S02]  /*0d10*/  LDCU UR8, c[0x0][0x38c] ;  /* 0x00007180ff0877ac */ /* 0x000ee40008000800 */
[----:B---3--:R-:W-:-:S04]  /*0d20*/  ULOP3.LUT UR8, UR8, 0x1, URZ, 0xc0, !UPT ;  /* 0x0000000108087892 */ /* 0x008fc8000f8ec0ff */
[----:B------:R-:W-:-:S09]  /*0d30*/  UISETP.NE.U32.AND UP0, UPT, UR8, 0x1, UPT ;  /* 0x000000010800788c */ /* 0x000fd2000bf05070 */
[----:B------:R-:W-:Y:S05]  /*0d40*/  BRA.U UP0, `(.L_x_0) ;  /* 0x0000000500547547 */ /* 0x000fea000b800000 */
[----:B------:R-:W-:Y:S01]  /*0d50*/  BAR.SYNC.DEFER_BLOCKING 0x0 ;  /* 0x0000000000007b1d */ /* 0x000fe20000010000 */
[----:B------:R-:W-:-:S05]  /*0d60*/  ISETP.GE.AND P0, PT, R2, UR6, PT ;  /* 0x0000000602007c0c */ /* 0x000fca000bf06270 */
[----:B------:R-:W-:Y:S08]  /*0d70*/  BSSY.RECONVERGENT B0, `(.L_x_0) ;  /* 0x0000052000007945 */ /* 0x000ff00003800200 */
[----:B------:R-:W-:Y:S05]  /*0d80*/  @P0 BRA `(.L_x_9) ;  /* 0x0000000400400947 */ /* 0x000fea0003800000 */
[----:B012---:R-:W-:Y:S01]  /*0d90*/  IMAD.MOV.U32 R8, RZ, RZ, 0x1 ;  /* 0x00000001ff087424 */ /* 0x007fe200078e00ff */
        /* <DEDUP_REMOVED lines=15> */
.L_x_10:
        /* <DEDUP_REMOVED lines=9> */
[----:B0-----:R-:W-:Y:S02]  /*0f20*/  HFMA2 R8, -RZ, RZ, 0, 0 ;  /* 0x00000000ff087431 */ /* 0x001fe400000001ff */
[----:B-1----:R-:W-:-:S04]  /*0f30*/  IMAD.MOV R12, RZ, RZ, -R9 ;  /* 0x000000ffff0c7224 */ /* 0x002fc800078e0a09 */
[----:B------:R-:W-:Y:S02]  /*0f40*/  IMAD R13, R12, R11, RZ ;  /* 0x0000000b0c0d7224 */ /* 0x000fe400078e02ff */
[----:B------:R-:W-:Y:S02]  /*0f50*/  IMAD.MOV.U32 R12, RZ, RZ, R14 ;  /* 0x000000ffff0c7224 */ /* 0x000fe400078e000e */
        /* <DEDUP_REMOVED lines=26> */
[----:B------:R-:W-:Y:S02]  /*1100*/  LEA R10, R9, UR5, 0x2 ;  /* 0x00000005090a7c11 */ /* 0x000fe4000f8e10ff */
[C---:B------:R-:W-:Y:S02]  /*1110*/  LEA R2, R3.reuse, UR4, 0x2 ;  /* 0x0000000403027c11 */ /* 0x040fe4000f8e10ff */
[----:B------:R-:W-:Y:S02]  /*1120*/  LEA R13, R3, UR5, 0x2 ;  /* 0x00000005030d7c11 */ /* 0x000fe4000f8e10ff */
[----:B------:R-:W-:Y:S01]  /*1130*/  LEA R11, R9, UR4, 0x2 ;  /* 0x00000004090b7c11 */ /* 0x000fe2000f8e10ff */
[----:B------:R-:W0:Y:S01]  /*1140*/  LDS R15, [R2] ;  /* 0x00000000020f7984 */ /* 0x000e220000000800 */
[----:B------:R-:W-:-:S03]  /*1150*/  I2FP.F32.U32 R3, R8 ;  /* 0x0000000800037245 */ /* 0x000fc60000201000 */
[----:B------:R-:W1:Y:S02]  /*1160*/  LDS R14, [R13] ;  /* 0x000000000d0e7984 */ /* 0x000e640000000800 */
[----:B------:R-:W-:Y:S02]  /*1170*/  FMUL R0, R3, R0 ;  /* 0x0000000003007220 */ /* 0x000fe40000400000 */
[----:B------:R-:W2:Y:S02]  /*1180*/  LDS R9, [R10] ;  /* 0x000000000a097984 */ /* 0x000ea40000000800 */
[----:B------:R-:W-:Y:S02]  /*1190*/  FMUL.RZ R16, R0, 0.15915493667125701904 ;  /* 0x3e22f98300107820 */ /* 0x000fe4000040c000 */
[----:B------:R-:W3:Y:S02]  /*11a0*/  LDS R12, [R11] ;  /* 0x000000000b0c7984 */ /* 0x000ee40000000800 */
[----:B------:R-:W0:Y:S08]  /*11b0*/  MUFU.SIN R3, R16 ;  /* 0x0000001000037308 */ /* 0x000e300000000400 */
[----:B------:R-:W4:Y:S01]  /*11c0*/  MUFU.COS R0, R16 ;  /* 0x0000001000007308 */ /* 0x000f220000000000 */
[-C--:B0-----:R-:W-:Y:S01]  /*11d0*/  FMUL R17, R3, R15.reuse ;  /* 0x0000000f03117220 */ /* 0x081fe20000400000 */
[----:B----4-:R-:W-:-:S03]  /*11e0*/  FMUL R8, R0, R15 ;  /* 0x0000000f00087220 */ /* 0x010fc60000400000 */
[-C--:B-1----:R-:W-:Y:S01]  /*11f0*/  FFMA R0, R0, R14.reuse, -R17 ;  /* 0x0000000e00007223 */ /* 0x082fe20000000811 */
[----:B------:R-:W-:-:S03]  /*1200*/  FFMA R3, R3, R14, R8 ;  /* 0x0000000e03037223 */ /* 0x000fc60000000008 */
[C-C-:B--2---:R-:W-:Y:S01]  /*1210*/  FADD R15, R9.reuse, R0.reuse ;  /* 0x00000000090f7221 */ /* 0x144fe20000000000 */
[----:B------:R-:W-:Y:S01]  /*1220*/  FADD R0, R9, -R0 ;  /* 0x8000000009007221 */ /* 0x000fe20000000000 */
[C-C-:B---3--:R-:W-:Y:S01]  /*1230*/  FADD R8, R12.reuse, R3.reuse ;  /* 0x000000030c087221 */ /* 0x148fe20000000000 */
[----:B------:R-:W-:Y:S02]  /*1240*/  FADD R3, R12, -R3 ;  /* 0x800000030c037221 */ /* 0x000fe40000000000 */
[----:B------:R3:W-:Y:S04]  /*1250*/  STS [R10], R15 ;  /* 0x0000000f0a007388 */ /* 0x0007e80000000800 */
[----:B------:R3:W-:Y:S04]  /*1260*/  STS [R11], R8 ;  /* 0x000000080b007388 */ /* 0x0007e80000000800 */
[----:B------:R3:W-:Y:S04]  /*1270*/  STS [R13], R0 ;  /* 0x000000000d007388 */ /* 0x0007e80000000800 */
[----:B------:R3:W-:Y:S02]  /*1280*/  STS [R2], R3 ;  /* 0x0000000302007388 */ /* 0x0007e40000000800 */
.L_x_9:
[----:B------:R-:W-:Y:S05]  /*1290*/  BSYNC.RECONVERGENT B0 ;  /* 0x0000000000007941 */ /* 0x000fea0003800200 */
.L_x_0:
[----:B------:R-:W-:Y:S06]  /*12a0*/  BAR.SYNC.DEFER_BLOCKING 0x0 ;  /* 0x0000000000007b1d */ /* 0x000fec0000010000 */
[----:B---3--:R-:W-:Y:S04]  /*12b0*/  LDS R2, [R7] ;  /* 0x0000000007027984 */ /* 0x008fe80000000800 */
[----:B-12---:R-:W1:Y:S04]  /*12c0*/  LDS R3, [R6] ;  /* 0x0000000006037984 */ /* 0x006e680000000800 */
[----:B-1----:R-:W-:Y:S01]  /*12d0*/  STG.E.64 desc[UR10][R4.64], R2 ;  /* 0x0000000204007986 */ /* 0x002fe2000c101b0a */
[----:B------:R-:W-:Y:S05]  /*12e0*/  EXIT ;  /* 0x000000000000794d */ /* 0x000fea0003800000 */
        .weak           $__internal_0_$__cuda_sm3x_div_rn_noftz_f32_slowpath
        .type           $__internal_0_$__cuda_sm3x_div_rn_noftz_f32_slowpath,@function
        .size           $__internal_0_$__cuda_sm3x_div_rn_noftz_f32_slowpath,(.L_x_68 - $__internal_0_$__cuda_sm3x_div_rn_noftz_f32_slowpath)
$__internal_0_$__cuda_sm3x_div_rn_noftz_f32_slowpath:
[----:B------:R-:W-:Y:S01]  /*12f0*/  SHF.R.U32.HI R11, RZ, 0x17, R3 ;  /* 0x00000017ff0b7819 */ /* 0x000fe20000011603 */
[----:B------:R-:W-:Y:S01]  /*1300*/  BSSY.RECONVERGENT B1, `(.L_x_11) ;  /* 0x0000064000017945 */ /* 0x000fe20003800200 */
[----:B------:R-:W-:Y:S01]  /*1310*/  SHF.R.U32.HI R0, RZ, 0x17, R12 ;  /* 0x00000017ff007819 */ /* 0x000fe2000001160c */
[----:B------:R-:W-:Y:S01]  /*1320*/  IMAD.MOV.U32 R14, RZ, RZ, -0x3f36f025 ;  /* 0xc0c90fdbff0e7424 */ /* 0x000fe200078e00ff */
[----:B------:R-:W-:Y:S02]  /*1330*/  LOP3.LUT R11, R11, 0xff, RZ, 0xc0, !PT ;  /* 0x000000ff0b0b7812 */ /* 0x000fe400078ec0ff */
[----:B------:R-:W-:-:S03]  /*1340*/  LOP3.LUT R13, R0, 0xff, RZ, 0xc0, !PT ;  /* 0x000000ff000d7812 */ /* 0x000fc600078ec0ff */
[----:B------:R-:W-:Y:S01]  /*1350*/  VIADD R16, R11, 0xffffffff ;  /* 0xffffffff0b107836 */ /* 0x000fe20000000000 */
[----:B------:R-:W-:-:S04]  /*1360*/  IADD3 R15, PT, PT, R13, -0x1, RZ ;  /* 0xffffffff0d0f7810 */ /* 0x000fc80007ffe0ff */
[----:B------:R-:W-:-:S04]  /*1370*/  ISETP.GT.U32.AND P0, PT, R16, 0xfd, PT ;  /* 0x000000fd1000780c */ /* 0x000fc80003f04070 */
[----:B------:R-:W-:-:S13]  /*1380*/  ISETP.GT.U32.OR P0, PT, R15, 0xfd, P0 ;  /* 0x000000fd0f00780c */ /* 0x000fda0000704470 */
[----:B------:R-:W-:Y:S01]  /*1390*/  @!P0 IMAD.MOV.U32 R9, RZ, RZ, RZ ;  /* 0x000000ffff098224 */ /* 0x000fe200078e00ff */
[----:B------:R-:W-:Y:S06]  /*13a0*/  @!P0 BRA `(.L_x_12) ;  /* 0x0000000000608947 */ /* 0x000fec0003800000 */
[----:B------:R-:W-:Y:S01]  /*13b0*/  IMAD.MOV.U32 R0, RZ, RZ, -0x3f36f025 ;  /* 0xc0c90fdbff007424 */ /* 0x000fe200078e00ff */
[----:B------:R-:W-:-:S04]  /*13c0*/  FSETP.GTU.FTZ.AND P1, PT, |R3|, +INF , PT ;  /* 0x7f8000000300780b */ /* 0x000fc80003f3c200 */
[----:B------:R-:W-:-:S04]  /*13d0*/  FSETP.GTU.FTZ.AND P0, PT, |R0|, +INF , PT ;  /* 0x7f8000000000780b */ /* 0x000fc80003f1c200 */
[----:B------:R-:W-:-:S13]  /*13e0*/  PLOP3.LUT P0, PT, P0, P1, PT, 0xf8, 0x8f ;  /* 0x00000000008f781c */ /* 0x000fda0000703f70 */
[----:B------:R-:W-:Y:S05]  /*13f0*/  @P0 BRA `(.L_x_13) ;  /* 0x00000004004c0947 */ /* 0x000fea0003800000 */
[----:B------:R-:W-:-:S13]  /*1400*/  LOP3.LUT P0, RZ, R3, 0x7fffffff, R14, 0xc8, !PT ;  /* 0x7fffffff03ff7812 */ /* 0x000fda000780c80e */
[----:B------:R-:W-:Y:S05]  /*1410*/  @!P0 BRA `(.L_x_14) ;  /* 0x00000004003c8947 */ /* 0x000fea0003800000 */
[C---:B------:R-:W-:Y:S02]  /*1420*/  FSETP.NEU.FTZ.AND P2, PT, |R0|.reuse, +INF , PT ;  /* 0x7f8000000000780b */ /* 0x040fe40003f5d200 */
[----:B------:R-:W-:Y:S02]  /*1430*/  FSETP.NEU.FTZ.AND P1, PT, |R3|, +INF , PT ;  /* 0x7f8000000300780b */ /* 0x000fe40003f3d200 */
[----:B------:R-:W-:-:S11]  /*1440*/  FSETP.NEU.FTZ.AND P0, PT, |R0|, +INF , PT ;  /* 0x7f8000000000780b */ /* 0x000fd60003f1d200 */
[----:B------:R-:W-:Y:S05]  /*1450*/  @!P1 BRA !P2, `(.L_x_14) ;  /* 0x00000004002c9947 */ /* 0x000fea0005000000 */
[----:B------:R-:W-:-:S04]  /*1460*/  LOP3.LUT P2, RZ, R14, 0x7fffffff, RZ, 0xc0, !PT ;  /* 0x7fffffff0eff7812 */ /* 0x000fc8000784c0ff */
[----:B------:R-:W-:-:S13]  /*1470*/  PLOP3.LUT P1, PT, P1, P2, PT, 0x2f, 0xf2 ;  /* 0x0000000000f2781c */ /* 0x000fda0000f24577 */
[----:B------:R-:W-:Y:S05]  /*1480*/  @P1 BRA `(.L_x_15) ;  /* 0x0000000400181947 */ /* 0x000fea0003800000 */
[----:B------:R-:W-:-:S04]  /*1490*/  LOP3.LUT P1, RZ, R3, 0x7fffffff, RZ, 0xc0, !PT ;  /* 0x7fffffff03ff7812 */ /* 0x000fc8000782c0ff */
[----:B------:R-:W-:-:S13]  /*14a0*/  PLOP3.LUT P0, PT, P0, P1, PT, 0x2f, 0xf2 ;  /* 0x0000000000f2781c */ /* 0x000fda0000702577 */
[----:B------:R-:W-:Y:S05]  /*14b0*/  @P0 BRA `(.L_x_16) ;  /* 0x0000000400000947 */ /* 0x000fea0003800000 */
[----:B------:R-:W-:Y:S02]  /*14c0*/  ISETP.GE.AND P0, PT, R15, RZ, PT ;  /* 0x000000ff0f00720c */ /* 0x000fe40003f06270 */
[----:B------:R-:W-:-:S11]  /*14d0*/  ISETP.GE.AND P1, PT, R16, RZ, PT ;  /* 0x000000ff1000720c */ /* 0x000fd60003f26270 */
[----:B------:R-:W-:Y:S02]  /*14e0*/  @P0 IMAD.MOV.U32 R9, RZ, RZ, RZ ;  /* 0x000000ffff090224 */ /* 0x000fe400078e00ff */
[----:B------:R-:W-:Y:S01]  /*14f0*/  @!P0 FFMA R14, R0, 1.84467440737095516160e+19, RZ ;  /* 0x5f800000000e8823 */ /* 0x000fe200000000ff */
[----:B------:R-:W-:Y:S02]  /*1500*/  @!P0 IMAD.MOV.U32 R9, RZ, RZ, -0x40 ;  /* 0xffffffc0ff098424 */ /* 0x000fe400078e00ff */
[----:B------:R-:W-:-:S03]  /*1510*/  @!P1 FFMA R3, R3, 1.84467440737095516160e+19, RZ ;  /* 0x5f80000003039823 */ /* 0x000fc600000000ff */
[----:B------:R-:W-:-:S07]  /*1520*/  @!P1 IADD3 R9, PT, PT, R9, 0x40, RZ ;  /* 0x0000004009099810 */ /* 0x000fce0007ffe0ff */
.L_x_12:
[----:B------:R-:W-:Y:S01]  /*1530*/  LEA R0, R11, 0xc0800000, 0x17 ;  /* 0xc08000000b007811 */ /* 0x000fe200078eb8ff */
[----:B------:R-:W-:Y:S01]  /*1540*/  VIADD R13, R13, 0xffffff81 ;  /* 0xffffff810d0d7836 */ /* 0x000fe20000000000 */
[----:B------:R-:W-:Y:S03]  /*1550*/  BSSY.RECONVERGENT B2, `(.L_x_17) ;  /* 0x0000035000027945 */ /* 0x000fe60003800200 */
[----:B------:R-:W-:Y:S02]  /*1560*/  IMAD.IADD R15, R3, 0x1, -R0 ;  /* 0x00000001030f7824 */ /* 0x000fe400078e0a00 */
[----:B------:R-:W-:Y:S02]  /*1570*/  IMAD R0, R13, -0x800000, R14 ;  /* 0xff8000000d007824 */ /* 0x000fe400078e020e */
[----:B------:R-:W0:Y:S01]  /*1580*/  MUFU.RCP R3, R15 ;  /* 0x0000000f00037308 */ /* 0x000e220000001000 */
[----:B------:R-:W-:-:S04]  /*1590*/  FADD.FTZ R17, -R15, -RZ ;  /* 0x800000ff0f117221 */ /* 0x000fc80000010100 */
[----:B0-----:R-:W-:-:S04]  /*15a0*/  FFMA R16, R3, R17, 1 ;  /* 0x3f80000003107423 */ /* 0x001fc80000000011 */
[----:B------:R-:W-:-:S04]  /*15b0*/  FFMA R3, R3, R16, R3 ;  /* 0x0000001003037223 */ /* 0x000fc80000000003 */
[----:B------:R-:W-:-:S04]  /*15c0*/  FFMA R14, R0, R3, RZ ;  /* 0x00000003000e7223 */ /* 0x000fc800000000ff */
[----:B------:R-:W-:-:S04]  /*15d0*/  FFMA R16, R17, R14, R0 ;  /* 0x0000000e11107223 */ /* 0x000fc80000000000 */
[----:B------:R-:W-:Y:S01]  /*15e0*/  FFMA R16, R3, R16, R14 ;  /* 0x0000001003107223 */ /* 0x000fe2000000000e */
[----:B------:R-:W-:-:S03]  /*15f0*/  IADD3 R14, PT, PT, R13, 0x7f, -R11 ;  /* 0x0000007f0d0e7810 */ /* 0x000fc60007ffe80b */
[----:B------:R-:W-:Y:S02]  /*1600*/  FFMA R17, R17, R16, R0 ;  /* 0x0000001011117223 */ /* 0x000fe40000000000 */
[----:B------:R-:W-:Y:S02]  /*1610*/  IMAD.IADD R14, R14, 0x1, R9 ;  /* 0x000000010e0e7824 */ /* 0x000fe400078e0209 */
[----:B------:R-:W-:-:S05]  /*1620*/  FFMA R0, R3, R17, R16 ;  /* 0x0000001103007223 */ /* 0x000fca0000000010 */
[----:B------:R-:W-:-:S04]  /*1630*/  SHF.R.U32.HI R11, RZ, 0x17, R0 ;  /* 0x00000017ff0b7819 */ /* 0x000fc80000011600 */
[----:B------:R-:W-:-:S05]  /*1640*/  LOP3.LUT R11, R11, 0xff, RZ, 0xc0, !PT ;  /* 0x000000ff0b0b7812 */ /* 0x000fca00078ec0ff */
[----:B------:R-:W-:-:S04]  /*1650*/  IMAD.IADD R13, R11, 0x1, R14 ;  /* 0x000000010b0d7824 */ /* 0x000fc800078e020e */
[----:B------:R-:W-:-:S05]  /*1660*/  VIADD R9, R13, 0xffffffff ;  /* 0xffffffff0d097836 */ /* 0x000fca0000000000 */
[----:B------:R-:W-:-:S13]  /*1670*/  ISETP.GE.U32.AND P0, PT, R9, 0xfe, PT ;  /* 0x000000fe0900780c */ /* 0x000fda0003f06070 */
[----:B------:R-:W-:Y:S05]  /*1680*/  @!P0 BRA `(.L_x_18) ;  /* 0x0000000000808947 */ /* 0x000fea0003800000 */
[----:B------:R-:W-:-:S13]  /*1690*/  ISETP.GT.AND P0, PT, R13, 0xfe, PT ;  /* 0x000000fe0d00780c */ /* 0x000fda0003f04270 */
[----:B------:R-:W-:Y:S05]  /*16a0*/  @P0 BRA `(.L_x_19) ;  /* 0x00000000006c0947 */ /* 0x000fea0003800000 */
[----:B------:R-:W-:-:S13]  /*16b0*/  ISETP.GE.AND P0, PT, R13, 0x1, PT ;  /* 0x000000010d00780c */ /* 0x000fda0003f06270 */
[----:B------:R-:W-:Y:S05]  /*16c0*/  @P0 BRA `(.L_x_20) ;  /* 0x0000000000740947 */ /* 0x000fea0003800000 */
[----:B------:R-:W-:Y:S02]  /*16d0*/  ISETP.GE.AND P0, PT, R13, -0x18, PT ;  /* 0xffffffe80d00780c */ /* 0x000fe40003f06270 */
[----:B------:R-:W-:-:S11]  /*16e0*/  LOP3.LUT R0, R0, 0x80000000, RZ, 0xc0, !PT ;  /* 0x8000000000007812 */ /* 0x000fd600078ec0ff */
[----:B------:R-:W-:Y:S05]  /*16f0*/  @!P0 BRA `(.L_x_20) ;  /* 0x0000000000688947 */ /* 0x000fea0003800000 */
[CCC-:B------:R-:W-:Y:S01]  /*1700*/  FFMA.RZ R9, R3.reuse, R17.reuse, R16.reuse ;  /* 0x0000001103097223 */ /* 0x1c0fe2000000c010 */
[-CC-:B------:R-:W-:Y:S01]  /*1710*/  FFMA.RM R14, R3, R17.reuse, R16.reuse ;  /* 0x00000011030e7223 */ /* 0x180fe20000004010 */
[C---:B------:R-:W-:Y:S02]  /*1720*/  ISETP.NE.AND P2, PT, R13.reuse, RZ, PT ;  /* 0x000000ff0d00720c */ /* 0x040fe40003f45270 */
[----:B------:R-:W-:Y:S02]  /*1730*/  ISETP.NE.AND P1, PT, R13, RZ, PT ;  /* 0x000000ff0d00720c */ /* 0x000fe40003f25270 */
[----:B------:R-:W-:Y:S01]  /*1740*/  LOP3.LUT R11, R9, 0x7fffff, RZ, 0xc0, !PT ;  /* 0x007fffff090b7812 */ /* 0x000fe200078ec0ff */
[----:B------:R-:W-:Y:S01]  /*1750*/  FFMA.RP R9, R3, R17, R16 ;  /* 0x0000001103097223 */ /* 0x000fe20000008010 */
[----:B------:R-:W-:Y:S01]  /*1760*/  IADD3 R16, PT, PT, R13, 0x20, RZ ;  /* 0x000000200d107810 */ /* 0x000fe20007ffe0ff */
[----:B------:R-:W-:Y:S01]  /*1770*/  IMAD.MOV R3, RZ, RZ, -R13 ;  /* 0x000000ffff037224 */ /* 0x000fe200078e0a0d */
[----:B------:R-:W-:-:S02]  /*1780*/  LOP3.LUT R11, R11, 0x800000, RZ, 0xfc, !PT ;  /* 0x008000000b0b7812 */ /* 0x000fc400078efcff */
[----:B------:R-:W-:Y:S02]  /*1790*/  FSETP.NEU.FTZ.AND P0, PT, R9, R14, PT ;  /* 0x0000000e0900720b */ /* 0x000fe40003f1d000 */
[----:B------:R-:W-:Y:S02]  /*17a0*/  SHF.L.U32 R16, R11, R16, RZ ;  /* 0x000000100b107219 */ /* 0x000fe400000006ff */
[----:B------:R-:W-:Y:S02]  /*17b0*/  SEL R14, R3, RZ, P2 ;  /* 0x000000ff030e7207 */ /* 0x000fe40001000000 */
[----:B------:R-:W-:Y:S02]  /*17c0*/  ISETP.NE.AND P1, PT, R16, RZ, P1 ;  /* 0x000000ff1000720c */ /* 0x000fe40000f25270 */
[----:B------:R-:W-:Y:S02]  /*17d0*/  SHF.R.U32.HI R14, RZ, R14, R11 ;  /* 0x0000000eff0e7219 */ /* 0x000fe4000001160b */
[----:B------:R-:W-:-:S02]  /*17e0*/  PLOP3.LUT P0, PT, P0, P1, PT, 0xf8, 0x8f ;  /* 0x00000000008f781c */ /* 0x000fc40000703f70 */
[----:B------:R-:W-:Y:S02]  /*17f0*/  SHF.R.U32.HI R16, RZ, 0x1, R14 ;  /* 0x00000001ff107819 */ /* 0x000fe4000001160e */
[----:B------:R-:W-:-:S04]  /*1800*/  SEL R3, RZ, 0x1, !P0 ;  /* 0x00000001ff037807 */ /* 0x000fc80004000000 */
[----:B------:R-:W-:-:S04]  /*1810*/  LOP3.LUT R3, R3, 0x1, R16, 0xf8, !PT ;  /* 0x0000000103037812 */ /* 0x000fc800078ef810 */
[----:B------:R-:W-:-:S05]  /*1820*/  LOP3.LUT R3, R3, R14, RZ, 0xc0, !PT ;  /* 0x0000000e03037212 */ /* 0x000fca00078ec0ff */
[----:B------:R-:W-:-:S05]  /*1830*/  IMAD.IADD R3, R16, 0x1, R3 ;  /* 0x0000000110037824 */ /* 0x000fca00078e0203 */
[----:B------:R-:W-:Y:S01]  /*1840*/  LOP3.LUT R0, R3, R0, RZ, 0xfc, !PT ;  /* 0x0000000003007212 */ /* 0x000fe200078efcff */
[----:B------:R-:W-:Y:S06]  /*1850*/  BRA `(.L_x_20) ;  /* 0x0000000000107947 */ /* 0x000fec0003800000 */
.L_x_19:
[----:B------:R-:W-:-:S04]  /*1860*/  LOP3.LUT R0, R0, 0x80000000, RZ, 0xc0, !PT ;  /* 0x8000000000007812 */ /* 0x000fc800078ec0ff */
[----:B------:R-:W-:Y:S01]  /*1870*/  LOP3.LUT R0, R0, 0x7f800000, RZ, 0xfc, !PT ;  /* 0x7f80000000007812 */ /* 0x000fe200078efcff */
[----:B------:R-:W-:Y:S06]  /*1880*/  BRA `(.L_x_20) ;  /* 0x0000000000047947 */ /* 0x000fec0003800000 */
.L_x_18:
[----:B------:R-:W-:-:S07]  /*1890*/  IMAD R0, R14, 0x800000, R0 ;  /* 0x008000000e007824 */ /* 0x000fce00078e0200 */
.L_x_20:
[----:B------:R-:W-:Y:S05]  /*18a0*/  BSYNC.RECONVERGENT B2 ;  /* 0x0000000000027941 */ /* 0x000fea0003800200 */
.L_x_17:
[----:B------:R-:W-:Y:S05]  /*18b0*/  BRA `(.L_x_21) ;  /* 0x0000000000207947 */ /* 0x000fea0003800000 */
.L_x_16:
[----:B------:R-:W-:-:S04]  /*18c0*/  LOP3.LUT R0, R3, 0x80000000, R14, 0x48, !PT ;  /* 0x8000000003007812 */ /* 0x000fc800078e480e */
[----:B------:R-:W-:Y:S01]  /*18d0*/  LOP3.LUT R0, R0, 0x7f800000, RZ, 0xfc, !PT ;  /* 0x7f80000000007812 */ /* 0x000fe200078efcff */
[----:B------:R-:W-:Y:S06]  /*18e0*/  BRA `(.L_x_21) ;  /* 0x0000000000147947 */ /* 0x000fec0003800000 */
.L_x_15:
[----:B------:R-:W-:Y:S01]  /*18f0*/  LOP3.LUT R0, R3, 0x80000000, R14, 0x48, !PT ;  /* 0x8000000003007812 */ /* 0x000fe200078e480e */
[----:B------:R-:W-:Y:S06]  /*1900*/  BRA `(.L_x_21) ;  /* 0x00000000000c7947 */ /* 0x000fec0003800000 */
.L_x_14:
[----:B------:R-:W0:Y:S01]  /*1910*/  MUFU.RSQ R0, -QNAN ;  /* 0xffc0000000007908 */ /* 0x000e220000001400 */
[----:B------:R-:W-:Y:S05]  /*1920*/  BRA `(.L_x_21) ;  /* 0x0000000000047947 */ /* 0x000fea0003800000 */
.L_x_13:
[----:B------:R-:W-:-:S07]  /*1930*/  FADD.FTZ R0, R0, R3 ;  /* 0x0000000300007221 */ /* 0x000fce0000010000 */
.L_x_21:
[----:B------:R-:W-:Y:S05]  /*1940*/  BSYNC.RECONVERGENT B1 ;  /* 0x0000000000017941 */ /* 0x000fea0003800200 */
.L_x_11:
[----:B------:R-:W-:-:S04]  /*1950*/  IMAD.MOV.U32 R11, RZ, RZ, 0x0 ;  /* 0x00000000ff0b7424 */ /* 0x000fc800078e00ff */
[----:B0-----:R-:W-:Y:S05]  /*1960*/  RET.REL.NODEC R10 `(_Z32fft_kernel_sm_all_stages_paddingP6float2ii) ;  /* 0xffffffe40aa47950 */ /* 0x001fea0003c3ffff */
.L_x_22:
[----:B------:R-:W-:-:S00]  /*1970*/  BRA `(.L_x_22) ;  /* 0xfffffffc00fc7947 */ /* 0x000fc0000383ffff */
[----:B------:R-:W-:-:S00]  /*1980*/  NOP ;  /* 0x0000000000007918 */ /* 0x000fc00000000000 */
[----:B------:R-:W-:-:S00]  /*1990*/  NOP ;  /* 0x0000000000007918 */ /* 0x000fc00000000000 */
[----:B------:R-:W-:-:S00]  /*19a0*/  NOP ;  /* 0x0000000000007918 */ /* 0x000fc00000000000 */
[----:B------:R-:W-:-:S00]  /*19b0*/  NOP ;  /* 0x0000000000007918 */ /* 0x000fc00000000000 */
[----:B------:R-:W-:-:S00]  /*19c0*/  NOP ;  /* 0x0000000000007918 */ /* 0x000fc00000000000 */
[----:B------:R-:W-:-:S00]  /*19d0*/  NOP ;  /* 0x0000000000007918 */ /* 0x000fc00000000000 */
[----:B------:R-:W-:-:S00]  /*19e0*/  NOP ;  /* 0x0000000000007918 */ /* 0x000fc00000000000 */
[----:B------:R-:W-:-:S00]  /*19f0*/  NOP ;  /* 0x0000000000007918 */ /* 0x000fc00000000000 */
.L_x_68:


//--------------------- .text._Z24fft_kernel_sm_all_stagesP6float2ii --------------------------
	.section	.text._Z24fft_kernel_sm_all_stagesP6float2ii,"ax",@progbits
	.align	128
        .global         _Z24fft_kernel_sm_all_stagesP6float2ii
        .type           _Z24fft_kernel_sm_all_stagesP6float2ii,@function
        .size           _Z24fft_kernel_sm_all_stagesP6float2ii,(.L_x_69 - _Z24fft_kernel_sm_all_stagesP6float2ii)
        .other          _Z24fft_kernel_sm_all_stagesP6float2ii,@"STO_CUDA_ENTRY STV_DEFAULT"
_Z24fft_kernel_sm_all_stagesP6float2ii:
.text._Z24fft_kernel_sm_all_stagesP6float2ii:
[----:B------:R-:W0:Y:S01]  /*0000*/  LDC R1, c[0x0][0x37c] ;  /* 0x0000df00ff017b82 */ /* 0x000e220000000800 */
[----:B------:R-:W1:Y:S07]  /*0010*/  S2R R9, SR_TID.X ;  /* 0x0000000000097919 */ /* 0x000e6e0000002100 */
[----:B------:R-:W1:Y:S01]  /*0020*/  LDC.64 R6, c[0x0][0x380] ;  /* 0x0000e000ff067b82 */ /* 0x000e620000000a00 */
[----:B------:R-:W2:Y:S01]  /*0030*/  LDCU.64 UR10, c[0x0][0x358] ;  /* 0x00006b00ff0a77ac */ /* 0x000ea20008000a00 */
[----:B0-----:R-:W-:-:S02]  /*0040*/  VIADD R1, R1, 0xffffffe0 ;  /* 0xffffffe001017836 */ /* 0x001fc40000000000 */
[----:B-1----:R-:W-:-:S05]  /*0050*/  IMAD.WIDE.U32 R6, R9, 0x8, R6 ;  /* 0x0000000809067825 */ /* 0x002fca00078e0006 */
[----:B--2---:R-:W2:Y:S01]  /*0060*/  LDG.E.64 R2, desc[UR10][R6.64] ;  /* 0x0000000a06027981 */ /* 0x004ea2000c1e1b00 */
[----:B------:R-:W0:Y:S01]  /*0070*/  S2UR UR6, SR_CgaCtaId ;  /* 0x00000000000679c3 */ /* 0x000e220000008800 */
[----:B------:R-:W-:Y:S02]  /*0080*/  UMOV UR4, 0x400 ;  /* 0x0000040000047882 */ /* 0x000fe40000000000 */
[----:B0-----:R-:W-:Y:S02]  /*0090*/  ULEA UR6, UR6, UR4, 0x18 ;  /* 0x0000000406067291 */ /* 0x001fe4000f8ec0ff */
[----:B------:R-:W0:Y:S04]  /*00a0*/  LDCU UR4, c[0x0][0x38c] ;  /* 0x00007180ff0477ac */ /* 0x000e280008000800 */
[----:B------:R-:W-:Y:S01]  /*00b0*/  LEA R5, R9, UR6, 0x3 ;  /* 0x0000000609057c11 */ /* 0x000fe2000f8e18ff */
[----:B0-----:R-:W-:-:S04]  /*00c0*/  UISETP.GE.AND UP0, UPT, UR4, 0x1, UPT ;  /* 0x000000010400788c */ /* 0x001fc8000bf06270 */
[----:B--2---:R0:W-:Y:S05]  /*00d0*/  STS.64 [R5], R2 ;  /* 0x0000000205007388 */ /* 0x0041ea0000000a00 */
[----:B------:R-:W-:Y:S05]  /*00e0*/  BRA.U !UP0, `(.L_x_23) ;  /* 0x0000000d089c7547 */ /* 0x000fea000b800000 */
[----:B------:R-:W1:Y:S01]  /*00f0*/  LDCU UR4, c[0x0][0x388] ;  /* 0x00007100ff0477ac */ /* 0x000e620008000800 */
[----:B------:R-:W-:Y:S01]  /*0100*/  UMOV UR8, 0x1 ;  /* 0x0000000100087882 */ /* 0x000fe20000000000 */
[----:B-1----:R-:W-:-:S04]  /*0110*/  ULEA.HI UR4, UR4, UR4, URZ, 0x1 ;  /* 0x0000000404047291 */ /* 0x002fc8000f8f08ff */
[----:B------:R-:W-:-:S12]  /*0120*/  USHF.R.S32.HI UR7, URZ, 0x1, UR4 ;  /* 0x00000001ff077899 */ /* 0x000fd80008011404 */
.L_x_34:
[----:B------:R-:W-:Y:S01]  /*0130*/  BAR.SYNC.DEFER_BLOCKING 0x0 ;  /* 0x0000000000007b1d */ /* 0x000fe20000010000 */
[----:B------:R-:W-:-:S05]  /*0140*/  ISETP.GE.AND P0, PT, R9, UR7, PT ;  /* 0x0000000709007c0c */ /* 0x000fca000bf06270 */
[----:B------:R-:W-:Y:S08]  /*0150*/  BSSY.RECONVERGENT B0, `(.L_x_24) ;  /* 0x00000db000007945 */ /* 0x000ff00003800200 */
[----:B-1----:R-:W-:Y:S05]  /*0160*/  @P0 BRA `(.L_x_25) ;  /* 0x0000000c00640947 */ /* 0x002fea0003800000 */
[----:B------:R-:W-:Y:S01]  /*0170*/  IMAD.MOV.U32 R0, RZ, RZ, 0x1 ;  /* 0x00000001ff007424 */ /* 0x000fe200078e00ff */
[----:B------:R-:W-:Y:S01]  /*0180*/  IABS R12, R9 ;  /* 0x00000009000c7213 */ /* 0x000fe20000000000 */
[----:B------:R-:W-:Y:S03]  /*0190*/  BSSY.RECONVERGENT B1, `(.L_x_26) ;  /* 0x000002b000017945 */ /* 0x000fe60003800200 */
[----:B------:R-:W-:-:S04]  /*01a0*/  SHF.L.U32 R8, R0, UR8, RZ ;  /* 0x0000000800087c19 */ /* 0x000fc800080006ff */
[----:B------:R-:W-:-:S04]  /*01b0*/  SHF.R.S32.HI R10, RZ, 0x1, R8 ;  /* 0x00000001ff0a7819 */ /* 0x000fc80000011408 */
[-C--:B------:R-:W-:Y:S02]  /*01c0*/  IABS R11, R10.reuse ;  /* 0x0000000a000b7213 */ /* 0x080fe40000000000 */
[----:B------:R-:W-:Y:S02]  /*01d0*/  IABS R14, R10 ;  /* 0x0000000a000e7213 */ /* 0x000fe40000000000 */
[----:B------:R-:W1:Y:S08]  /*01e0*/  I2F.RP R0, R11 ;  /* 0x0000000b00007306 */ /* 0x000e700000209400 */
[----:B-1----:R-:W0:Y:S02]  /*01f0*/  MUFU.RCP R0, R0 ;  /* 0x0000000000007308 */ /* 0x002e240000001000 */
[----:B0-----:R-:W-:-:S06]  /*0200*/  VIADD R2, R0, 0xffffffe ;  /* 0x0ffffffe00027836 */ /* 0x001fcc0000000000 */
[----:B------:R0:W1:Y:S02]  /*0210*/  F2I.FTZ.U32.TRUNC.NTZ R3, R2 ;  /* 0x0000000200037305 */ /* 0x000064000021f000 */
[----:B0-----:R-:W-:Y:S02]  /*0220*/  IMAD.MOV.U32 R2, RZ, RZ, RZ ;  /* 0x000000ffff027224 */ /* 0x001fe400078e00ff */
[----:B-1----:R-:W-:-:S04]  /*0230*/  IMAD.MOV R4, RZ, RZ, -R3 ;  /* 0x000000ffff047224 */ /* 0x002fc800078e0a03 */
[----:B------:R-:W-:Y:S02]  /*0240*/  IMAD R13, R4, R11, RZ ;  /* 0x0000000b040d7224 */ /* 0x000fe400078e02ff */
[----:B------:R-:W-:Y:S02]  /*0250*/  IMAD.MOV.U32 R4, RZ, RZ, R12 ;  /* 0x000000ffff047224 */ /* 0x000fe400078e000c */
[----:B------:R-:W-:-:S04]  /*0260*/  IMAD.HI.U32 R3, R3, R13, R2 ;  /* 0x0000000d03037227 */ /* 0x000fc800078e0002 */
[----:B------:R-:W-:Y:S02]  /*0270*/  IMAD.MOV R13, RZ, RZ, -R14 ;  /* 0x000000ffff0d7224 */ /* 0x000fe400078e0a0e */
[----:B------:R-:W-:-:S04]  /*0280*/  IMAD.HI.U32 R12, R3, R4, RZ ;  /* 0x00000004030c7227 */ /* 0x000fc800078e00ff */
[----:B------:R-:W-:-:S05]  /*0290*/  IMAD R0, R12, R13, R4 ;  /* 0x0000000d0c007224 */ /* 0x000fca00078e0204 */
[----:B------:R-:W-:-:S13]  /*02a0*/  ISETP.GT.U32.AND P2, PT, R11, R0, PT ;  /* 0x000000000b00720c */ /* 0x000fda0003f44070 */
[----:B------:R-:W-:Y:S02]  /*02b0*/  @!P2 IMAD.IADD R0, R0, 0x1, -R11 ;  /* 0x000000010000a824 */ /* 0x000fe400078e0a0b */
[----:B------:R-:W-:Y:S01]  /*02c0*/  @!P2 VIADD R12, R12, 0x1 ;  /* 0x000000010c0ca836 */ /* 0x000fe20000000000 */
[----:B------:R-:W-:Y:S02]  /*02d0*/  ISETP.NE.AND P2, PT, R10, RZ, PT ;  /* 0x000000ff0a00720c */ /* 0x000fe40003f45270 */
[----:B------:R-:W-:Y:S02]  /*02e0*/  ISETP.GE.U32.AND P0, PT, R0, R11, PT ;  /* 0x0000000b0000720c */ /* 0x000fe40003f06070 */
[----:B------:R-:W-:Y:S02]  /*02f0*/  LOP3.LUT R0, R9, R10, RZ, 0x3c, !PT ;  /* 0x0000000a09007212 */ /* 0x000fe400078e3cff */
[----:B------:R-:W-:Y:S02]  /*0300*/  I2FP.F32.S32 R11, R8 ;  /* 0x00000008000b7245 */ /* 0x000fe40000201400 */
[----:B------:R-:W-:-:S02]  /*0310*/  ISETP.GE.AND P1, PT, R0, RZ, PT ;  /* 0x000000ff0000720c */ /* 0x000fc40003f26270 */
[----:B------:R-:W0:Y:S05]  /*0320*/  MUFU.RCP R2, R11 ;  /* 0x0000000b00027308 */ /* 0x000e2a0000001000 */
[----:B------:R-:W-:-:S06]  /*0330*/  @P0 VIADD R12, R12, 0x1 ;  /* 0x000000010c0c0836 */ /* 0x000fcc0000000000 */
[----:B------:R-:W-:Y:S01]  /*0340*/  @!P1 IMAD.MOV R12, RZ, RZ, -R12 ;  /* 0x000000ffff0c9224 */ /* 0x000fe200078e0a0c */
[----:B------:R-:W-:-:S05]  /*0350*/  @!P2 LOP3.LUT R12, RZ, R10, RZ, 0x33, !PT ;  /* 0x0000000aff0ca212 */ /* 0x000fca00078e33ff */
[----:B------:R-:W-:Y:S02]  /*0360*/  IMAD.MOV R0, RZ, RZ, -R12 ;  /* 0x000000ffff007224 */ /* 0x000fe400078e0a0c */
[----:B0-----:R-:W-:Y:S02]  /*0370*/  FFMA R3, -R11, R2, 1 ;  /* 0x3f8000000b037423 */ /* 0x001fe40000000102 */
[----:B------:R-:W-:Y:S02]  /*0380*/  IMAD R13, R10, R0, R9 ;  /* 0x000000000a0d7224 */ /* 0x000fe400078e0209 */
[----:B------:R-:W-:-:S03]  /*0390*/  FFMA R3, R2, R3, R2 ;  /* 0x0000000302037223 */ /* 0x000fc60000000002 */
[----:B------:R-:W-:-:S05]  /*03a0*/  I2FP.F32.U32 R0, R13 ;  /* 0x0000000d00007245 */ /* 0x000fca0000201000 */
[----:B------:R-:W-:-:S04]  /*03b0*/  FMUL R0, R0, -6.2831854820251464844 ;  /* 0xc0c90fdb00007820 */ /* 0x000fc80000400000 */
[----:B------:R-:W0:Y:S01]  /*03c0*/  FCHK P0, R0, R11 ;  /* 0x0000000b00007302 */ /* 0x000e220000000000 */
[----:B------:R-:W-:-:S04]  /*03d0*/  FFMA R2, R0, R3, RZ ;  /* 0x0000000300027223 */ /* 0x000fc800000000ff */
[----:B------:R-:W-:-:S04]  /*03e0*/  FFMA R15, -R11, R2, R0 ;  /* 0x000000020b0f7223 */ /* 0x000fc80000000100 */
[----:B------:R-:W-:Y:S01]  /*03f0*/  FFMA R15, R3, R15, R2 ;  /* 0x0000000f030f7223 */ /* 0x000fe20000000002 */
[----:B0-----:R-:W-:Y:S06]  /*0400*/  @!P0 BRA `(.L_x_27) ;  /* 0x00000000000c8947 */ /* 0x001fec0003800000 */
[----:B------:R-:W-:-:S07]  /*0410*/  MOV R2, 0x430 ;  /* 0x0000043000027802 */ /* 0x000fce0000000f00 */
[----:B------:R-:W-:Y:S05]  /*0420*/  CALL.REL.NOINC `($__internal_1_$__cuda_sm3x_div_rn_noftz_f32_slowpath) ;  /* 0x0000000800dc7944 */ /* 0x000fea0003c00000 */
[----:B------:R-:W-:-:S07]  /*0430*/  IMAD.MOV.U32 R15, RZ, RZ, R0 ;  /* 0x000000ffff0f7224 */ /* 0x000fce00078e0000 */
.L_x_27:
[----:B------:R-:W-:Y:S05]  /*0440*/  BSYNC.RECONVERGENT B1 ;  /* 0x0000000000017941 */ /* 0x000fea0003800200 */
.L_x_26:
[C---:B------:R-:W-:Y:S01]  /*0450*/  FMUL R0, R15.reuse, 0.63661974668502807617 ;  /* 0x3f22f9830f007820 */ /* 0x040fe20000400000 */
[----:B------:R-:W-:Y:S01]  /*0460*/  FSETP.GE.AND P0, PT, |R15|, 105615, PT ;  /* 0x47ce47800f00780b */ /* 0x000fe20003f06200 */
[----:B------:R-:W-:Y:S04]  /*0470*/  BSSY.RECONVERGENT B1, `(.L_x_28) ;  /* 0x0000040000017945 */ /* 0x000fe80003800200 */
[----:B------:R-:W0:Y:S02]  /*0480*/  F2I.NTZ R0, R0 ;  /* 0x0000000000007305 */ /* 0x000e240000203100 */
[----:B0-----:R-:W-:Y:S01]  /*0490*/  I2FP.F32.S32 R2, R0 ;  /* 0x0000000000027245 */ /* 0x001fe20000201400 */
[----:B------:R-:W-:-:S04]  /*04a0*/  IMAD.MOV.U32 R20, RZ, RZ, R0 ;  /* 0x000000ffff147224 */ /* 0x000fc800078e0000 */
[----:B------:R-:W-:-:S04]  /*04b0*/  FFMA R3, R2, -1.5707962512969970703, R15 ;  /* 0xbfc90fda02037823 */ /* 0x000fc8000000000f */
[----:B------:R-:W-:-:S04]  /*04c0*/  FFMA R3, R2, -7.5497894158615963534e-08, R3 ;  /* 0xb3a2216802037823 */ /* 0x000fc80000000003 */
[----:B------:R-:W-:-:S04]  /*04d0*/  FFMA R19, R2, -5.3903029534742383927e-15, R3 ;  /* 0xa7c234c502137823 */ /* 0x000fc80000000003 */
[----:B------:R-:W-:Y:S01]  /*04e0*/  IMAD.MOV.U32 R2, RZ, RZ, R19 ;  /* 0x000000ffff027224 */ /* 0x000fe200078e0013 */
[----:B------:R-:W-:Y:S06]  /*04f0*/  @!P0 BRA `(.L_x_29) ;  /* 0x0000000000dc8947 */ /* 0x000fec0003800000 */
[----:B------:R-:W-:-:S13]  /*0500*/  FSETP.NEU.AND P0, PT, |R15|, +INF , PT ;  /* 0x7f8000000f00780b */ /* 0x000fda0003f0d200 */
[----:B------:R-:W-:Y:S01]  /*0510*/  @!P0 FMUL R2, RZ, R15 ;  /* 0x0000000fff028220 */ /* 0x000fe20000400000 */
[----:B------:R-:W-:Y:S01]  /*0520*/  @!P0 IMAD.MOV.U32 R0, RZ, RZ, RZ ;  /* 0x000000ffff008224 */ /* 0x000fe200078e00ff */
[----:B------:R-:W-:Y:S06]  /*0530*/  @!P0 BRA `(.L_x_29) ;  /* 0x0000000000cc8947 */ /* 0x000fec0003800000 */
[----:B------:R-:W-:Y:S01]  /*0540*/  IMAD.SHL.U32 R2, R15, 0x100, RZ ;  /* 0x000001000f027824 */ /* 0x000fe200078e00ff */
[----:B------:R-:W0:Y:S01]  /*0550*/  LDCU.64 UR12, c[0x4][URZ] ;  /* 0x01000000ff0c77ac */ /* 0x000e220008000a00 */
[----:B------:R-:W-:Y:S02]  /*0560*/  IMAD.MOV.U32 R8, RZ, RZ, RZ ;  /* 0x000000ffff087224 */ /* 0x000fe400078e00ff */
[----:B------:R-:W-:Y:S01]  /*0570*/  IMAD.MOV.U32 R0, RZ, RZ, R1 ;  /* 0x000000ffff007224 */ /* 0x000fe200078e0001 */
[----:B------:R-:W-:Y:S01]  /*0580*/  LOP3.LUT R21, R2, 0x80000000, RZ, 0xfc, !PT ;  /* 0x8000000002157812 */ /* 0x000fe200078efcff */
[----:B------:R-:W-:Y:S01]  /*0590*/  UMOV UR5, URZ ;  /* 0x000000ff00057c82 */ /* 0x000fe20008000000 */
[----:B------:R-:W-:-:S05]  /*05a0*/  UMOV UR4, URZ ;  /* 0x000000ff00047c82 */ /* 0x000fca0008000000 */
.L_x_30:
[----:B0-----:R-:W-:Y:S02]  /*05b0*/  IMAD.U32 R10, RZ, RZ, UR12 ;  /* 0x0000000cff0a7e24 */ /* 0x001fe4000f8e00ff */
[----:B------:R-:W-:-:S05]  /*05c0*/  IMAD.U32 R11, RZ, RZ, UR13 ;  /* 0x0000000dff0b7e24 */ /* 0x000fca000f8e00ff */
[----:B------:R-:W2:Y:S01]  /*05d0*/  LDG.E.CONSTANT R2, desc[UR10][R10.64] ;  /* 0x0000000a0a027981 */ /* 0x000ea2000c1e9900 */
[----:B------:R-:W-:Y:S02]  /*05e0*/  UIADD3 UR12, UP0, UPT, UR12, 0x4, URZ ;  /* 0x000000040c0c7890 */ /* 0x000fe4000ff1e0ff */
[----:B------:R-:W-:Y:S02]  /*05f0*/  UIADD3 UR4, UPT, UPT, UR4, 0x1, URZ ;  /* 0x0000000104047890 */ /* 0x000fe4000fffe0ff */
[----:B------:R-:W-:Y:S02]  /*0600*/  UIADD3.X UR13, UPT, UPT, URZ, UR13, URZ, UP0, !UPT ;  /* 0x0000000dff0d7290 */ /* 0x000fe400087fe4ff */
[----:B------:R-:W-:Y:S01]  /*0610*/  UISETP.NE.AND UP0, UPT, UR4, 0x6, UPT ;  /* 0x000000060400788c */ /* 0x000fe2000bf05270 */
[----:B--2---:R-:W-:-:S03]  /*0620*/  IMAD.WIDE.U32 R2, R2, R21, RZ ;  /* 0x0000001502027225 */ /* 0x004fc600078e00ff */
[----:B------:R-:W-:-:S04]  /*0630*/  IADD3 R17, P0, PT, R2, R8, RZ ;  /* 0x0000000802117210 */ /* 0x000fc80007f1e0ff */
[----:B------:R-:W-:Y:S01]  /*0640*/  IADD3.X R8, PT, PT, R3, UR5, RZ, P0, !PT ;  /* 0x0000000503087c10 */ /* 0x000fe200087fe4ff */
[----:B------:R0:W-:Y:S02]  /*0650*/  STL [R0], R17 ;  /* 0x0000001100007387 */ /* 0x0001e40000100800 */
[----:B0-----:R-:W-:Y:S01]  /*0660*/  VIADD R0, R0, 0x4 ;  /* 0x0000000400007836 */ /* 0x001fe20000000000 */
[----:B------:R-:W-:Y:S06]  /*0670*/  BRA.U UP0, `(.L_x_30) ;  /* 0xfffffffd00cc7547 */ /* 0x000fec000b83ffff */
[----:B------:R-:W-:Y:S01]  /*0680*/  SHF.R.U32.HI R4, RZ, 0x17, R15 ;  /* 0x00000017ff047819 */ /* 0x000fe2000001160f */
[----:B------:R0:W-:Y:S03]  /*0690*/  STL [R1+0x18], R8 ;  /* 0x0000180801007387 */ /* 0x0001e60000100800 */
[C---:B------:R-:W-:Y:S02]  /*06a0*/  LOP3.LUT R0, R4.reuse, 0xe0, RZ, 0xc0, !PT ;  /* 0x000000e004007812 */ /* 0x040fe400078ec0ff */
[----:B------:R-:W-:-:S03]  /*06b0*/  LOP3.LUT P0, RZ, R4, 0x1f, RZ, 0xc0, !PT ;  /* 0x0000001f04ff7812 */ /* 0x000fc6000780c0ff */
[----:B------:R-:W-:-:S05]  /*06c0*/  VIADD R0, R0, 0xffffff80 ;  /* 0xffffff8000007836 */ /* 0x000fca0000000000 */
[----:B------:R-:W-:-:S05]  /*06d0*/  SHF.R.U32.HI R0, RZ, 0x5, R0 ;  /* 0x00000005ff007819 */ /* 0x000fca0000011600 */
[----:B------:R-:W-:-:S05]  /*06e0*/  IMAD R14, R0, -0x4, R1 ;  /* 0xfffffffc000e7824 */ /* 0x000fca00078e0201 */
[----:B------:R-:W2:Y:S04]  /*06f0*/  LDL R0, [R14+0x18] ;  /* 0x000018000e007983 */ /* 0x000ea80000100800 */
[----:B------:R-:W2:Y:S04]  /*0700*/  LDL R3, [R14+0x14] ;  /* 0x000014000e037983 */ /* 0x000ea80000100800 */
[----:B------:R-:W3:Y:S01]  /*0710*/  @P0 LDL R2, [R14+0x10] ;  /* 0x000010000e020983 */ /* 0x000ee20000100800 */
[----:B------:R-:W-:Y:S01]  /*0720*/  LOP3.LUT R4, R4, 0x1f, RZ, 0xc0, !PT ;  /* 0x0000001f04047812 */ /* 0x000fe200078ec0ff */
[----:B------:R-:W-:Y:S01]  /*0730*/  UMOV UR4, 0x54442d19 ;  /* 0x54442d1900047882 */ /* 0x000fe20000000000 */
[----:B------:R-:W-:-:S02]  /*0740*/  UMOV UR5, 0x3bf921fb ;  /* 0x3bf921fb00057882 */ /* 0x000fc40000000000 */
[-C--:B--2---:R-:W-:Y:S02]  /*0750*/  @P0 SHF.L.W.U32.HI R0, R3, R4.reuse, R0 ;  /* 0x0000000403000219 */ /* 0x084fe40000010e00 */
[----:B---3--:R-:W-:Y:S02]  /*0760*/  @P0 SHF.L.W.U32.HI R3, R2, R4, R3 ;  /* 0x0000000402030219 */ /* 0x008fe40000010e03 */
[----:B------:R-:W-:Y:S02]  /*0770*/  ISETP.GE.AND P0, PT, R15, RZ, PT ;  /* 0x000000ff0f00720c */ /* 0x000fe40003f06270 */
[C---:B------:R-:W-:Y:S01]  /*0780*/  SHF.L.W.U32.HI R2, R3.reuse, 0x2, R0 ;  /* 0x0000000203027819 */ /* 0x040fe20000010e00 */
[----:B------:R-:W-:-:S03]  /*0790*/  IMAD.SHL.U32 R3, R3, 0x4, RZ ;  /* 0x0000000403037824 */ /* 0x000fc600078e00ff */
[----:B------:R-:W-:-:S04]  /*07a0*/  SHF.R.S32.HI R4, RZ, 0x1f, R2 ;  /* 0x0000001fff047819 */ /* 0x000fc80000011402 */
[C---:B------:R-:W-:Y:S02]  /*07b0*/  LOP3.LUT R10, R4.reuse, R3, RZ, 0x3c, !PT ;  /* 0x00000003040a7212 */ /* 0x040fe400078e3cff */
[----:B------:R-:W-:Y:S02]  /*07c0*/  LOP3.LUT R11, R4, R2, RZ, 0x3c, !PT ;  /* 0x00000002040b7212 */ /* 0x000fe400078e3cff */
[----:B------:R-:W-:Y:S02]  /*07d0*/  SHF.R.U32.HI R3, RZ, 0x1e, R0 ;  /* 0x0000001eff037819 */ /* 0x000fe40000011600 */
[C---:B------:R-:W-:Y:S02]  /*07e0*/  LOP3.LUT R4, R2.reuse, R15, RZ, 0x3c, !PT ;  /* 0x0000000f02047212 */ /* 0x040fe400078e3cff */
[----:B------:R-:W1:Y:S01]  /*07f0*/  I2F.F64.S64 R10, R10 ;  /* 0x0000000a000a7312 */ /* 0x000e620000301c00 */
[----:B------:R-:W-:Y:S02]  /*0800*/  LEA.HI R0, R2, R3, RZ, 0x1 ;  /* 0x0000000302007211 */ /* 0x000fe400078f08ff */
[----:B------:R-:W-:-:S03]  /*0810*/  ISETP.GE.AND P1, PT, R4, RZ, PT ;  /* 0x000000ff0400720c */ /* 0x000fc60003f26270 */
[----:B------:R-:W-:-:S04]  /*0820*/  IMAD.MOV R2, RZ, RZ, -R0 ;  /* 0x000000ffff027224 */ /* 0x000fc800078e0a00 */
[----:B------:R-:W-:Y:S01]  /*0830*/  @!P0 IMAD.MOV.U32 R0, RZ, RZ, R2 ;  /* 0x000000ffff008224 */ /* 0x000fe200078e0002 */
[----:B-1----:R-:W-:-:S10]  /*0840*/  DMUL R16, R10, UR4 ;  /* 0x000000040a107c28 */ /* 0x002fd40008000000 */
[----:B------:R-:W1:Y:S02]  /*0850*/  F2F.F32.F64 R16, R16 ;  /* 0x0000001000107310 */ /* 0x000e640000301000 */
[----:B01----:R-:W-:-:S07]  /*0860*/  FSEL R2, -R16, R16, !P1 ;  /* 0x0000001010027208 */ /* 0x003fce0004800100 */
.L_x_29:
[----:B------:R-:W-:Y:S05]  /*0870*/  BSYNC.RECONVERGENT B1 ;  /* 0x0000000000017941 */ /* 0x000fea0003800200 */
.L_x_28:
[----:B------:R-:W-:Y:S02]  /*0880*/  IMAD.MOV.U32 R14, RZ, RZ, 0x37cbac00 ;  /* 0x37cbac00ff0e7424 */ /* 0x000fe400078e00ff */
[----:B------:R-:W-:Y:S01]  /*0890*/  FMUL R3, R2, R2 ;  /* 0x0000000202037220 */ /* 0x000fe20000400000 */
[C---:B------:R-:W-:Y:S01]  /*08a0*/  LOP3.LUT R8, R0.reuse, 0x1, RZ, 0xc0, !PT ;  /* 0x0000000100087812 */ /* 0x040fe200078ec0ff */
[----:B------:R-:W-:Y:S01]  /*08b0*/  IMAD.MOV.U32 R16, RZ, RZ, 0x3c0885e4 ;  /* 0x3c0885e4ff107424 */ /* 0x000fe200078e00ff */
[----:B------:R-:W-:Y:S01]  /*08c0*/  BSSY.RECONVERGENT B1, `(.L_x_31) ;  /* 0x0000044000017945 */ /* 0x000fe20003800200 */
[----:B------:R-:W-:Y:S01]  /*08d0*/  FFMA R4, R3, R14, -0.0013887860113754868507 ;  /* 0xbab607ed03047423 */ /* 0x000fe2000000000e */
[----:B------:R-:W-:Y:S01]  /*08e0*/  VIADD R0, R0, 0x1 ;  /* 0x0000000100007836 */ /* 0x000fe20000000000 */
[----:B------:R-:W-:Y:S01]  /*08f0*/  ISETP.NE.U32.AND P0, PT, R8, 0x1, PT ;  /* 0x000000010800780c */ /* 0x000fe20003f05070 */
[----:B------:R-:W-:-:S03]  /*0900*/  IMAD.MOV.U32 R17, RZ, RZ, 0x3e2aaaa8 ;  /* 0x3e2aaaa8ff117424 */ /* 0x000fc600078e00ff */
[----:B------:R-:W-:Y:S02]  /*0910*/  FSEL R4, R4, -0.00019574658654164522886, P0 ;  /* 0xb94d415304047808 */ /* 0x000fe40000000000 */
[----:B------:R-:W-:Y:S02]  /*0920*/  FSEL R8, R16, 0.041666727513074874878, !P0 ;  /* 0x3d2aaabb10087808 */ /* 0x000fe40004000000 */
[----:B------:R-:W-:Y:S02]  /*0930*/  LOP3.LUT P1, RZ, R0, 0x2, RZ, 0xc0, !PT ;  /* 0x0000000200ff7812 */ /* 0x000fe4000782c0ff */
[----:B------:R-:W-:Y:S01]  /*0940*/  FSEL R0, R2, 1, !P0 ;  /* 0x3f80000002007808 */ /* 0x000fe20004000000 */
[----:B------:R-:W-:Y:S01]  /*0950*/  FFMA R4, R3, R4, R8 ;  /* 0x0000000403047223 */ /* 0x000fe20000000008 */
[----:B------:R-:W-:Y:S02]  /*0960*/  FSEL R21, -R17, -0.4999999701976776123, !P0 ;  /* 0xbeffffff11157808 */ /* 0x000fe40004000100 */
[----:B------:R-:W-:Y:S01]  /*0970*/  FSETP.GE.AND P0, PT, |R15|, 105615, PT ;  /* 0x47ce47800f00780b */ /* 0x000fe20003f06200 */
[----:B------:R-:W-:-:S02]  /*0980*/  FFMA R11, R3, R0, RZ ;  /* 0x00000000030b7223 */ /* 0x000fc400000000ff */
[----:B------:R-:W-:-:S04]  /*0990*/  FFMA R4, R3, R4, R21 ;  /* 0x0000000403047223 */ /* 0x000fc80000000015 */
[----:B------:R-:W-:-:S04]  /*09a0*/  FFMA R18, R11, R4, R0 ;  /* 0x000000040b127223 */ /* 0x000fc80000000000 */
[----:B------:R-:W-:Y:S02]  /*09b0*/  @P1 FADD R18, RZ, -R18 ;  /* 0x80000012ff121221 */ /* 0x000fe40000000000 */
[----:B------:R-:W-:Y:S05]  /*09c0*/  @!P0 BRA `(.L_x_32) ;  /* 0x0000000000cc8947 */ /* 0x000fea0003800000 */
[----:B------:R-:W-:-:S13]  /*09d0*/  FSETP.NEU.AND P0, PT, |R15|, +INF , PT ;  /* 0x7f8000000f00780b */ /* 0x000fda0003f0d200 */
[----:B------:R-:W-:Y:S01]  /*09e0*/  @!P0 FMUL R19, RZ, R15 ;  /* 0x0000000fff138220 */ /* 0x000fe20000400000 */
[----:B------:R-:W-:Y:S01]  /*09f0*/  @!P0 IMAD.MOV.U32 R20, RZ, RZ, RZ ;  /* 0x000000ffff148224 */ /* 0x000fe200078e00ff */
[----:B------:R-:W-:Y:S06]  /*0a00*/  @!P0 BRA `(.L_x_32) ;  /* 0x0000000000bc8947 */ /* 0x000fec0003800000 */
[----:B------:R-:W0:Y:S01]  /*0a10*/  LDC.64 R2, c[0x4][RZ] ;  /* 0x01000000ff027b82 */ /* 0x000e220000000a00 */
[----:B------:R-:W-:Y:S01]  /*0a20*/  IMAD.SHL.U32 R4, R15, 0x100, RZ ;  /* 0x000001000f047824 */ /* 0x000fe200078e00ff */
[----:B------:R-:W-:Y:S01]  /*0a30*/  UMOV UR4, URZ ;  /* 0x000000ff00047c82 */ /* 0x000fe20008000000 */
[----:B------:R-:W-:Y:S02]  /*0a40*/  IMAD.MOV.U32 R8, RZ, RZ, RZ ;  /* 0x000000ffff087224 */ /* 0x000fe400078e00ff */
[----:B------:R-:W-:Y:S01]  /*0a50*/  IMAD.MOV.U32 R0, RZ, RZ, RZ ;  /* 0x000000ffff007224 */ /* 0x000fe200078e00ff */
[----:B------:R-:W-:-:S07]  /*0a60*/  LOP3.LUT R23, R4, 0x80000000, RZ, 0xfc, !PT ;  /* 0x8000000004177812 */ /* 0x000fce00078efcff */
.L_x_33:
[----:B0-----:R-:W-:-:S05]  /*0a70*/  IMAD.WIDE.U32 R20, R0, 0x4, R2 ;  /* 0x0000000400147825 */ /* 0x001fca00078e0002 */
[----:B------:R-:W2:Y:S01]  /*0a80*/  LDG.E.CONSTANT R10, desc[UR10][R20.64] ;  /* 0x0000000a140a7981 */ /* 0x000ea2000c1e9900 */
[C---:B-1----:R-:W-:Y:S02]  /*0a90*/  IMAD R4, R0.reuse, 0x4, R1 ;  /* 0x0000000400047824 */ /* 0x042fe400078e0201 */
[----:B------:R-:W-:-:S05]  /*0aa0*/  VIADD R0, R0, 0x1 ;  /* 0x0000000100007836 */ /* 0x000fca0000000000 */
[----:B------:R-:W-:Y:S01]  /*0ab0*/  ISETP.NE.AND P0, PT, R0, 0x6, PT ;  /* 0x000000060000780c */ /* 0x000fe20003f05270 */
[----:B--2---:R-:W-:-:S03]  /*0ac0*/  IMAD.WIDE.U32 R10, R10, R23, RZ ;  /* 0x000000170a0a7225 */ /* 0x004fc600078e00ff */
[----:B------:R-:W-:-:S04]  /*0ad0*/  IADD3 R19, P1, PT, R10, R8, RZ ;  /* 0x000000080a137210 */ /* 0x000fc80007f3e0ff */
[----:B------:R-:W-:Y:S01]  /*0ae0*/  IADD3.X R8, PT, PT, R11, UR4, RZ, P1, !PT ;  /* 0x000000040b087c10 */ /* 0x000fe20008ffe4ff */
[----:B------:R1:W-:Y:S04]  /*0af0*/  STL [R4], R19 ;  /* 0x0000001304007387 */ /* 0x0003e80000100800 */
[----:B------:R-:W-:Y:S05]  /*0b00*/  @P0 BRA `(.L_x_33) ;  /* 0xfffffffc00d80947 */ /* 0x000fea000383ffff */
[----:B-1----:R-:W-:Y:S01]  /*0b10*/  SHF.R.U32.HI R4, RZ, 0x17, R15 ;  /* 0x00000017ff047819 */ /* 0x002fe2000001160f */
        /* <DEDUP_REMOVED lines=11> */
[----:B------:R-:W-:Y:S01]  /*0bd0*/  UMOV UR5, 0x3bf921fb ;  /* 0x3bf921fb00057882 */ /* 0x000fe20000000000 */
[----:B------:R-:W-:-:S02]  /*0be0*/  ISETP.GE.AND P1, PT, R15, RZ, PT ;  /* 0x000000ff0f00720c */ /* 0x000fc40003f26270 */
[-C--:B--2---:R-:W-:Y:S02]  /*0bf0*/  @P0 SHF.L.W.U32.HI R0, R3, R4.reuse, R0 ;  /* 0x0000000403000219 */ /* 0x084fe40000010e00 */
[----:B---3--:R-:W-:-:S04]  /*0c00*/  @P0 SHF.L.W.U32.HI R3, R2, R4, R3 ;  /* 0x0000000402030219 */ /* 0x008fc80000010e03 */
[C---:B------:R-:W-:Y:S01]  /*0c10*/  SHF.L.W.U32.HI R2, R3.reuse, 0x2, R0 ;  /* 0x0000000203027819 */ /* 0x040fe20000010e00 */
[----:B------:R-:W-:-:S03]  /*0c20*/  IMAD.SHL.U32 R3, R3, 0x4, RZ ;  /* 0x0000000403037824 */ /* 0x000fc600078e00ff */
[----:B------:R-:W-:Y:S02]  /*0c30*/  SHF.R.S32.HI R4, RZ, 0x1f, R2 ;  /* 0x0000001fff047819 */ /* 0x000fe40000011402 */
[----:B------:R-:W-:Y:S02]  /*0c40*/  LOP3.LUT R15, R2, R15, RZ, 0x3c, !PT ;  /* 0x0000000f020f7212 */ /* 0x000fe400078e3cff */
[C---:B------:R-:W-:Y:S02]  /*0c50*/  LOP3.LUT R10, R4.reuse, R3, RZ, 0x3c, !PT ;  /* 0x00000003040a7212 */ /* 0x040fe400078e3cff */
[----:B------:R-:W-:Y:S02]  /*0c60*/  LOP3.LUT R11, R4, R2, RZ, 0x3c, !PT ;  /* 0x00000002040b7212 */ /* 0x000fe400078e3cff */
[----:B------:R-:W-:Y:S02]  /*0c70*/  SHF.R.U32.HI R3, RZ, 0x1e, R0 ;  /* 0x0000001eff037819 */ /* 0x000fe40000011600 */
[----:B------:R-:W-:-:S02]  /*0c80*/  ISETP.GE.AND P0, PT, R15, RZ, PT ;  /* 0x000000ff0f00720c */ /* 0x000fc40003f06270 */
[----:B------:R-:W1:Y:S01]  /*0c90*/  I2F.F64.S64 R10, R10 ;  /* 0x0000000a000a7312 */ /* 0x000e620000301c00 */
[----:B------:R-:W-:-:S05]  /*0ca0*/  LEA.HI R20, R2, R3, RZ, 0x1 ;  /* 0x0000000302147211 */ /* 0x000fca00078f08ff */
[----:B------:R-:W-:-:S04]  /*0cb0*/  IMAD.MOV R0, RZ, RZ, -R20 ;  /* 0x000000ffff007224 */ /* 0x000fc800078e0a14 */
[----:B------:R-:W-:Y:S01]  /*0cc0*/  @!P1 IMAD.MOV.U32 R20, RZ, RZ, R0 ;  /* 0x000000ffff149224 */ /* 0x000fe200078e0000 */
[----:B-1----:R-:W-:-:S10]  /*0cd0*/  DMUL R22, R10, UR4 ;  /* 0x000000040a167c28 */ /* 0x002fd40008000000 */
[----:B------:R-:W1:Y:S02]  /*0ce0*/  F2F.F32.F64 R22, R22 ;  /* 0x0000001600167310 */ /* 0x000e640000301000 */
[----:B01----:R-:W-:-:S07]  /*0cf0*/  FSEL R19, -R22, R22, !P0 ;  /* 0x0000001616137208 */ /* 0x003fce0004000100 */
.L_x_32:
[----:B------:R-:W-:Y:S05]  /*0d00*/  BSYNC.RECONVERGENT B1 ;  /* 0x0000000000017941 */ /* 0x000fea0003800200 */
.L_x_31:
[----:B------:R-:W-:Y:S01]  /*0d10*/  SHF.L.U32 R12, R12, UR8, RZ ;  /* 0x000000080c0c7c19 */ /* 0x000fe200080006ff */
[----:B------:R-:W-:Y:S01]  /*0d20*/  UMOV UR4, 0x4 ;  /* 0x0000000400047882 */ /* 0x000fe20000000000 */
[C---:B------:R-:W-:Y:S01]  /*0d30*/  LOP3.LUT R0, R20.reuse, 0x1, RZ, 0xc0, !PT ;  /* 0x0000000114007812 */ /* 0x040fe200078ec0ff */
[----:B------:R-:W-:Y:S01]  /*0d40*/  USHF.L.U32 UR4, UR4, UR8, URZ ;  /* 0x0000000804047299 */ /* 0x000fe200080006ff */
[----:B------:R-:W-:Y:S01]  /*0d50*/  LOP3.LUT P1, RZ, R20, 0x2, RZ, 0xc0, !PT ;  /* 0x0000000214ff7812 */ /* 0x000fe2000782c0ff */
[----:B------:R-:W-:Y:S02]  /*0d60*/  IMAD.IADD R4, R13, 0x1, R12 ;  /* 0x000000010d047824 */ /* 0x000fe400078e020c */
[----:B------:R-:W-:Y:S01]  /*0d70*/  FMUL R13, R19, R19 ;  /* 0x00000013130d7220 */ /* 0x000fe20000400000 */
[----:B------:R-:W-:Y:S02]  /*0d80*/  ISETP.NE.U32.AND P0, PT, R0, 0x1, PT ;  /* 0x000000010000780c */ /* 0x000fe40003f05070 */
[----:B------:R-:W-:Y:S01]  /*0d90*/  LEA R4, R4, UR6, 0x3 ;  /* 0x0000000604047c11 */ /* 0x000fe2000f8e18ff */
[----:B------:R-:W-:Y:S01]  /*0da0*/  FFMA R14, R13, R14, -0.0013887860113754868507 ;  /* 0xbab607ed0d0e7423 */ /* 0x000fe2000000000e */
[----:B------:R-:W-:-:S02]  /*0db0*/  FSEL R16, R16, 0.041666727513074874878, P0 ;  /* 0x3d2aaabb10107808 */ /* 0x000fc40000000000 */
[----:B------:R-:W-:Y:S01]  /*0dc0*/  FSEL R17, -R17, -0.4999999701976776123, P0 ;  /* 0xbeffffff11117808 */ /* 0x000fe20000000100 */
[----:B------:R-:W0:Y:S01]  /*0dd0*/  LDS.64 R2, [R4+UR4] ;  /* 0x0000000404027984 */ /* 0x000e220008000a00 */
[----:B------:R-:W-:Y:S02]  /*0de0*/  FSEL R14, R14, -0.00019574658654164522886, !P0 ;  /* 0xb94d41530e0e7808 */ /* 0x000fe40004000000 */
[----:B------:R-:W-:Y:S01]  /*0df0*/  FSEL R0, R19, 1, P0 ;  /* 0x3f80000013007808 */ /* 0x000fe20000000000 */
[----:B------:R-:W1:Y:S02]  /*0e00*/  LDS.64 R10, [R4] ;  /* 0x00000000040a7984 */ /* 0x000e640000000a00 */
[----:B------:R-:W-:-:S04]  /*0e10*/  FFMA R14, R13, R14, R16 ;  /* 0x0000000e0d0e7223 */ /* 0x000fc80000000010 */
[C---:B------:R-:W-:Y:S01]  /*0e20*/  FFMA R14, R13.reuse, R14, R17 ;  /* 0x0000000e0d0e7223 */ /* 0x040fe20000000011 */
[----:B------:R-:W-:-:S04]  /*0e30*/  FFMA R13, R13, R0, RZ ;  /* 0x000000000d0d7223 */ /* 0x000fc800000000ff */
[----:B------:R-:W-:-:S04]  /*0e40*/  FFMA R0, R13, R14, R0 ;  /* 0x0000000e0d007223 */ /* 0x000fc80000000000 */
[----:B------:R-:W-:-:S04]  /*0e50*/  @P1 FADD R0, RZ, -R0 ;  /* 0x80000000ff001221 */ /* 0x000fc80000000000 */
[C---:B0-----:R-:W-:Y:S01]  /*0e60*/  FMUL R13, R0.reuse, R3 ;  /* 0x00000003000d7220 */ /* 0x041fe20000400000 */
[----:B------:R-:W-:-:S03]  /*0e70*/  FMUL R0, R0, R2 ;  /* 0x0000000200007220 */ /* 0x000fc60000400000 */
[C---:B------:R-:W-:Y:S01]  /*0e80*/  FFMA R13, R18.reuse, R2, -R13 ;  /* 0x00000002120d7223 */ /* 0x040fe2000000080d */
[----:B------:R-:W-:-:S03]  /*0e90*/  FFMA R0, R18, R3, R0 ;  /* 0x0000000312007223 */ /* 0x000fc60000000000 */
[C-C-:B-1----:R-:W-:Y:S01]  /*0ea0*/  FADD R2, R10.reuse, R13.reuse ;  /* 0x0000000d0a027221 */ /* 0x142fe20000000000 */
[C-C-:B------:R-:W-:Y:S01]  /*0eb0*/  FADD R3, R11.reuse, R0.reuse ;  /* 0x000000000b037221 */ /* 0x140fe20000000000 */
[----:B------:R-:W-:Y:S01]  /*0ec0*/  FADD R10, R10, -R13 ;  /* 0x8000000d0a0a7221 */ /* 0x000fe20000000000 */
[----:B------:R-:W-:-:S03]  /*0ed0*/  FADD R11, R11, -R0 ;  /* 0x800000000b0b7221 */ /* 0x000fc60000000000 */
[----:B------:R1:W-:Y:S04]  /*0ee0*/  STS.64 [R4], R2 ;  /* 0x0000000204007388 */ /* 0x0003e80000000a00 */
[----:B------:R1:W-:Y:S02]  /*0ef0*/  STS.64 [R4+UR4], R10 ;  /* 0x0000000a04007988 */ /* 0x0003e40008000a04 */
.L_x_25:
[----:B------:R-:W-:Y:S05]  /*0f00*/  BSYNC.RECONVERGENT B0 ;  /* 0x0000000000007941 */ /* 0x000fea0003800200 */
.L_x_24:
[----:B------:R-:W2:Y:S01]  /*0f10*/  LDCU UR5, c[0x0][0x38c] ;  /* 0x00007180ff0577ac */ /* 0x000ea20008000800 */
[----:B------:R-:W-:Y:S02]  /*0f20*/  UIADD3 UR4, UPT, UPT, UR8, 0x1, URZ ;  /* 0x0000000108047890 */ /* 0x000fe4000fffe0ff */
[----:B--2---:R-:W-:-:S05]  /*0f30*/  UISETP.NE.AND UP0, UPT, UR8, UR5, UPT ;  /* 0x000000050800728c */ /* 0x004fca000bf05270 */
[----:B------:R-:W-:-:S04]  /*0f40*/  UMOV UR8, UR4 ;  /* 0x0000000400087c82 */ /* 0x000fc80008000000 */
[----:B------:R-:W-:Y:S05]  /*0f50*/  BRA.U UP0, `(.L_x_34) ;  /* 0xfffffff100747547 */ /* 0x000fea000b83ffff */
.L_x_23:
[----:B------:R-:W-:Y:S06]  /*0f60*/  BAR.SYNC.DEFER_BLOCKING 0x0 ;  /* 0x0000000000007b1d */ /* 0x000fec0000010000 */
[----:B01----:R-:W0:Y:S04]  /*0f70*/  LDS.64 R4, [R5] ;  /* 0x0000000005047984 */ /* 0x003e280000000a00 */
[----:B0-----:R-:W-:Y:S01]  /*0f80*/  STG.E.64 desc[UR10][R6.64], R4 ;  /* 0x0000000406007986 */ /* 0x001fe2000c101b0a */
[----:B------:R-:W-:Y:S05]  /*0f90*/  EXIT ;  /* 0x000000000000794d */ /* 0x000fea0003800000 */
        .weak           $__internal_1_$__cuda_sm3x_div_rn_noftz_f32_slowpath
        .type           $__internal_1_$__cuda_sm3x_div_rn_noftz_f32_slowpath,@function
        .size           $__internal_1_$__cuda_sm3x_div_rn_noftz_f32_slowpath,(.L_x_69 - $__internal_1_$__cuda_sm3x_div_rn_noftz_f32_slowpath)
$__internal_1_$__cuda_sm3x_div_rn_noftz_f32_slowpath:
[----:B------:R-:W-:Y:S01]  /*0fa0*/  SHF.R.U32.HI R8, RZ, 0x17, R11 ;  /* 0x00000017ff087819 */ /* 0x000fe2000001160b */
[----:B------:R-:W-:Y:S01]  /*0fb0*/  BSSY.RECONVERGENT B2, `(.L_x_35) ;  /* 0x0000064000027945 */ /* 0x000fe20003800200 */
[--C-:B------:R-:W-:Y:S01]  /*0fc0*/  SHF.R.U32.HI R3, RZ, 0x17, R0.reuse ;  /* 0x00000017ff037819 */ /* 0x100fe20000011600 */
[----:B------:R-:W-:Y:S01]  /*0fd0*/  IMAD.MOV.U32 R10, RZ, RZ, R0 ;  /* 0x000000ffff0a7224 */ /* 0x000fe200078e0000 */
[----:B------:R-:W-:Y:S02]  /*0fe0*/  LOP3.LUT R8, R8, 0xff, RZ, 0xc0, !PT ;  /* 0x000000ff08087812 */ /* 0x000fe400078ec0ff */
[----:B------:R-:W-:-:S03]  /*0ff0*/  LOP3.LUT R16, R3, 0xff, RZ, 0xc0, !PT ;  /* 0x000000ff03107812 */ /* 0x000fc600078ec0ff */
[----:B------:R-:W-:Y:S02]  /*1000*/  VIADD R15, R8, 0xffffffff ;  /* 0xffffffff080f7836 */ /* 0x000fe40000000000 */
[----:B------:R-:W-:-:S03]  /*1010*/  VIADD R14, R16, 0xffffffff ;  /* 0xffffffff100e7836 */ /* 0x000fc60000000000 */
[----:B------:R-:W-:-:S04]  /*1020*/  ISETP.GT.U32.AND P0, PT, R15, 0xfd, PT ;  /* 0x000000fd0f00780c */ /* 0x000fc80003f04070 */
[----:B------:R-:W-:-:S13]  /*1030*/  ISETP.GT.U32.OR P0, PT, R14, 0xfd, P0 ;  /* 0x000000fd0e00780c */ /* 0x000fda0000704470 */
[----:B------:R-:W-:Y:S01]  /*1040*/  @!P0 IMAD.MOV.U32 R4, RZ, RZ, RZ ;  /* 0x000000ffff048224 */ /* 0x000fe200078e00ff */
[----:B------:R-:W-:Y:S06]  /*1050*/  @!P0 BRA `(.L_x_36) ;  /* 0x0000000000608947 */ /* 0x000fec0003800000 */
[----:B------:R-:W-:Y:S01]  /*1060*/  FSETP.GTU.FTZ.AND P0, PT, |R0|, +INF , PT ;  /* 0x7f8000000000780b */ /* 0x000fe20003f1c200 */
[----:B------:R-:W-:Y:S01]  /*1070*/  IMAD.MOV.U32 R3, RZ, RZ, R11 ;  /* 0x000000ffff037224 */ /* 0x000fe200078e000b */
        /* <DEDUP_REMOVED lines=20> */
[----:B------:R-:W-:Y:S02]  /*11c0*/  @!P1 FFMA R11, R3, 1.84467440737095516160e+19, RZ ;  /* 0x5f800000030b9823 */ /* 0x000fe400000000ff */
[----:B------:R-:W-:-:S07]  /*11d0*/  @!P1 VIADD R4, R4, 0x40 ;  /* 0x0000004004049836 */ /* 0x000fce0000000000 */
.L_x_36:
[----:B------:R-:W-:Y:S01]  /*11e0*/  LEA R0, R8, 0xc0800000, 0x17 ;  /* 0xc080000008007811 */ /* 0x000fe200078eb8ff */
[----:B------:R-:W-:Y:S01]  /*11f0*/  VIADD R3, R16, 0xffffff81 ;  /* 0xffffff8110037836 */ /* 0x000fe20000000000 */
[----:B------:R-:W-:Y:S03]  /*1200*/  BSSY.RECONVERGENT B3, `(.L_x_41) ;  /* 0x0000035000037945 */ /* 0x000fe60003800200 */
[----:B------:R-:W-:Y:S02]  /*1210*/  IMAD.IADD R11, R11, 0x1, -R0 ;  /* 0x000000010b0b7824 */ /* 0x000fe400078e0a00 */
[----:B------:R-:W-:Y:S02]  /*1220*/  IMAD R0, R3, -0x800000, R10 ;  /* 0xff80000003007824 */ /* 0x000fe400078e020a */
[----:B------:R0:W1:Y:S01]  /*1230*/  MUFU.RCP R14, R11 ;  /* 0x0000000b000e7308 */ /* 0x0000620000001000 */
[----:B------:R-:W-:Y:S01]  /*1240*/  FADD.FTZ R15, -R11, -RZ ;  /* 0x800000ff0b0f7221 */ /* 0x000fe20000010100 */
[----:B0-----:R-:W-:-:S05]  /*1250*/  IADD3 R11, PT, PT, R3, 0x7f, -R8 ;  /* 0x0000007f030b7810 */ /* 0x001fca0007ffe808 */
[----:B------:R-:W-:Y:S02]  /*1260*/  IMAD.IADD R11, R11, 0x1, R4 ;  /* 0x000000010b0b7824 */ /* 0x000fe400078e0204 */
[----:B-1----:R-:W-:-:S04]  /*1270*/  FFMA R17, R14, R15, 1 ;  /* 0x3f8000000e117423 */ /* 0x002fc8000000000f */
[----:B------:R-:W-:-:S04]  /*1280*/  FFMA R19, R14, R17, R14 ;  /* 0x000000110e137223 */ /* 0x000fc8000000000e */
[----:B------:R-:W-:-:S04]  /*1290*/  FFMA R10, R0, R19, RZ ;  /* 0x00000013000a7223 */ /* 0x000fc800000000ff */
[----:B------:R-:W-:-:S04]  /*12a0*/  FFMA R17, R15, R10, R0 ;  /* 0x0000000a0f117223 */ /* 0x000fc80000000000 */
[----:B------:R-:W-:-:S04]  /*12b0*/  FFMA R10, R19, R17, R10 ;  /* 0x00000011130a7223 */ /* 0x000fc8000000000a */
[----:B------:R-:W-:-:S04]  /*12c0*/  FFMA R15, R15, R10, R0 ;  /* 0x0000000a0f0f7223 */ /* 0x000fc80000000000 */
        /* <DEDUP_REMOVED lines=15> */
[C---:B------:R-:W-:Y:S02]  /*13c0*/  VIADD R11, R14.reuse, 0x20 ;  /* 0x000000200e0b7836 */ /* 0x040fe40000000000 */
[-CC-:B------:R-:W-:Y:S01]  /*13d0*/  FFMA.RM R4, R19, R15.reuse, R10.reuse ;  /* 0x0000000f13047223 */ /* 0x180fe2000000400a */
[C---:B------:R-:W-:Y:S02]  /*13e0*/  ISETP.NE.AND P2, PT, R14.reuse, RZ, PT ;  /* 0x000000ff0e00720c */ /* 0x040fe40003f45270 */
[----:B------:R-:W-:Y:S01]  /*13f0*/  LOP3.LUT R8, R3, 0x7fffff, RZ, 0xc0, !PT ;  /* 0x007fffff03087812 */ /* 0x000fe200078ec0ff */
[----:B------:R-:W-:Y:S01]  /*1400*/  FFMA.RP R3, R19, R15, R10 ;  /* 0x0000000f13037223 */ /* 0x000fe2000000800a */
[----:B------:R-:W-:Y:S01]  /*1410*/  IMAD.MOV R10, RZ, RZ, -R14 ;  /* 0x000000ffff0a7224 */ /* 0x000fe200078e0a0e */
[----:B------:R-:W-:Y:S02]  /*1420*/  ISETP.NE.AND P1, PT, R14, RZ, PT ;  /* 0x000000ff0e00720c */ /* 0x000fe40003f25270 */
        /* <DEDUP_REMOVED lines=14> */
.L_x_43:
[----:B------:R-:W-:-:S04]  /*1510*/  LOP3.LUT R0, R0, 0x80000000, RZ, 0xc0, !PT ;  /* 0x8000000000007812 */ /* 0x000fc800078ec0ff */
[----:B------:R-:W-:Y:S01]  /*1520*/  LOP3.LUT R0, R0, 0x7f800000, RZ, 0xfc, !PT ;  /* 0x7f80000000007812 */ /* 0x000fe200078efcff */
[----:B------:R-:W-:Y:S06]  /*1530*/  BRA `(.L_x_44) ;  /* 0x0000000000047947 */ /* 0x000fec0003800000 */
.L_x_42:
[----:B------:R-:W-:-:S07]  /*1540*/  IMAD R0, R11, 0x800000, R0 ;  /* 0x008000000b007824 */ /* 0x000fce00078e0200 */
.L_x_44:
[----:B------:R-:W-:Y:S05]  /*1550*/  BSYNC.RECONVERGENT B3 ;  /* 0x0000000000037941 */ /* 0x000fea0003800200 */
.L_x_41:
[----:B------:R-:W-:Y:S05]  /*1560*/  BRA `(.L_x_45) ;  /* 0x0000000000207947 */ /* 0x000fea0003800000 */
.L_x_40:
[----:B------:R-:W-:-:S04]  /*1570*/  LOP3.LUT R0, R11, 0x80000000, R10, 0x48, !PT ;  /* 0x800000000b007812 */ /* 0x000fc800078e480a */
[----:B------:R-:W-:Y:S01]  /*1580*/  LOP3.LUT R0, R0, 0x7f800000, RZ, 0xfc, !PT ;  /* 0x7f80000000007812 */ /* 0x000fe200078efcff */
[----:B------:R-:W-:Y:S06]  /*1590*/  BRA `(.L_x_45) ;  /* 0x0000000000147947 */ /* 0x000fec0003800000 */
.L_x_39:
[----:B------:R-:W-:Y:S01]  /*15a0*/  LOP3.LUT R0, R11, 0x80000000, R10, 0x48, !PT ;  /* 0x800000000b007812 */ /* 0x000fe200078e480a */
[----:B------:R-:W-:Y:S06]  /*15b0*/  BRA `(.L_x_45) ;  /* 0x00000000000c7947 */ /* 0x000fec0003800000 */
.L_x_38:
[----:B------:R-:W0:Y:S01]  /*15c0*/  MUFU.RSQ R0, -QNAN ;  /* 0xffc0000000007908 */ /* 0x000e220000001400 */
[----:B------:R-:W-:Y:S05]  /*15d0*/  BRA `(.L_x_45) ;  /* 0x0000000000047947 */ /* 0x000fea0003800000 */
.L_x_37:
[----:B------:R-:W-:-:S07]  /*15e0*/  FADD.FTZ R0, R0, R3 ;  /* 0x0000000300007221 */ /* 0x000fce0000010000 */
.L_x_45:
[----:B------:R-:W-:Y:S05]  /*15f0*/  BSYNC.RECONVERGENT B2 ;  /* 0x0000000000027941 */ /* 0x000fea0003800200 */
.L_x_35:
[----:B------:R-:W-:-:S04]  /*1600*/  IMAD.MOV.U32 R3, RZ, RZ, 0x0 ;  /* 0x00000000ff037424 */ /* 0x000fc800078e00ff */
[----:B0-----:R-:W-:Y:S05]  /*1610*/  RET.REL.NODEC R2 `(_Z24fft_kernel_sm_all_stagesP6float2ii) ;  /* 0xffffffe802787950 */ /* 0x001fea0003c3ffff */
.L_x_46:
        /* <DEDUP_REMOVED lines=14> */
.L_x_69:


//--------------------- .text._Z16fft_stage_kernelP6float2ii --------------------------
	.section	.text._Z16fft_stage_kernelP6float2ii,"ax",@progbits
	.align	128
        .global         _Z16fft_stage_kernelP6float2ii
        .type           _Z16fft_stage_kernelP6float2ii,@function
        .size           _Z16fft_stage_kernelP6float2ii,(.L_x_70 - _Z16fft_stage_kernelP6float2ii)
        .other          _Z16fft_stage_kernelP6float2ii,@"STO_CUDA_ENTRY STV_DEFAULT"
_Z16fft_stage_kernelP6float2ii:
.text._Z16fft_stage_kernelP6float2ii:
[----:B------:R-:W0:Y:S01]  /*0000*/  LDC R1, c[0x0][0x37c] ;  /* 0x0000df00ff017b82 */ /* 0x000e220000000800 */
[----:B------:R-:W1:Y:S07]  /*0010*/  S2R R3, SR_TID.X ;  /* 0x0000000000037919 */ /* 0x000e6e0000002100 */
[----:B------:R-:W1:Y:S01]  /*0020*/  S2UR UR5, SR_CTAID.X ;  /* 0x00000000000579c3 */ /* 0x000e620000002500 */
[----:B------:R-:W2:Y:S01]  /*0030*/  LDCU UR4, c[0x0][0x388] ;  /* 0x00007100ff0477ac */ /* 0x000ea20008000800 */
[----:B0-----:R-:W-:-:S06]  /*0040*/  VIADD R1, R1, 0xffffffe0 ;  /* 0xffffffe001017836 */ /* 0x001fcc0000000000 */
[----:B------:R-:W1:Y:S01]  /*0050*/  LDC R0, c[0x0][0x360] ;  /* 0x0000d800ff007b82 */ /* 0x000e620000000800 */
[----:B--2---:R-:W-:-:S04]  /*0060*/  ULEA.HI UR4, UR4, UR4, URZ, 0x1 ;  /* 0x0000000404047291 */ /* 0x004fc8000f8f08ff */
[----:B------:R-:W-:Y:S01]  /*0070*/  USHF.R.S32.HI UR4, URZ, 0x1, UR4 ;  /* 0x00000001ff047899 */ /* 0x000fe20008011404 */
[----:B-1----:R-:W-:-:S05]  /*0080*/  IMAD R0, R0, UR5, R3 ;  /* 0x0000000500007c24 */ /* 0x002fca000f8e0203 */
[----:B------:R-:W-:-:S13]  /*0090*/  ISETP.GE.AND P0, PT, R0, UR4, PT ;  /* 0x0000000400007c0c */ /* 0x000fda000bf06270 */
[----:B------:R-:W-:Y:S05]  /*00a0*/  @P0 EXIT ;  /* 0x000000000000094d */ /* 0x000fea0003800000 */
[----:B------:R-:W0:Y:S01]  /*00b0*/  LDCU UR5, c[0x0][0x38c] ;  /* 0x00007180ff0577ac */ /* 0x000e220008000800 */
[----:B------:R-:W-:Y:S01]  /*00c0*/  IMAD.MOV.U32 R6, RZ, RZ, 0x1 ;  /* 0x00000001ff067424 */ /* 0x000fe200078e00ff */
[----:B------:R-:W-:Y:S01]  /*00d0*/  IABS R10, R0 ;  /* 0x00000000000a7213 */ /* 0x000fe20000000000 */
[----:B------:R-:W-:Y:S01]  /*00e0*/  BSSY.RECONVERGENT B0, `(.L_x_47) ;  /* 0x000002d000007945 */ /* 0x000fe20003800200 */
[----:B0-----:R-:W-:-:S06]  /*00f0*/  UIADD3 UR4, UPT, UPT, UR5, -0x1, URZ ;  /* 0xffffffff05047890 */ /* 0x001fcc000fffe0ff */
[----:B------:R-:W-:-:S04]  /*0100*/  SHF.L.U32 R5, R6, UR4, RZ ;  /* 0x0000000406057c19 */ /* 0x000fc800080006ff */
        /* <DEDUP_REMOVED lines=20> */
[----:B------:R-:W-:Y:S02]  /*0250*/  ISETP.GE.AND P1, PT, R2, RZ, PT ;  /* 0x000000ff0200720c */ /* 0x000fe40003f26270 */
[----:B------:R-:W-:-:S04]  /*0260*/  SHF.L.U32 R2, R6, UR5, RZ ;  /* 0x0000000506027c19 */ /* 0x000fc800080006ff */
[----:B------:R-:W-:Y:S01]  /*0270*/  I2FP.F32.S32 R9, R2 ;  /* 0x0000000200097245 */ /* 0x000fe20000201400 */
[----:B------:R-:W-:-:S03]  /*0280*/  @P0 VIADD R3, R3, 0x1 ;  /* 0x0000000103030836 */ /* 0x000fc60000000000 */
[----:B------:R-:W0:Y:S03]  /*0290*/  MUFU.RCP R2, R9 ;  /* 0x0000000900027308 */ /* 0x000e260000001000 */
[----:B------:R-:W-:Y:S01]  /*02a0*/  @!P1 IMAD.MOV R3, RZ, RZ, -R3 ;  /* 0x000000ffff039224 */ /* 0x000fe200078e0a03 */
[----:B------:R-:W-:-:S04]  /*02b0*/  @!P2 LOP3.LUT R3, RZ, R5, RZ, 0x33, !PT ;  /* 0x00000005ff03a212 */ /* 0x000fc800078e33ff */
[----:B------:R-:W-:Y:S01]  /*02c0*/  SHF.L.U32 R10, R3, UR5, RZ ;  /* 0x00000005030a7c19 */ /* 0x000fe200080006ff */
[----:B------:R-:W-:-:S04]  /*02d0*/  IMAD.MOV R7, RZ, RZ, -R3 ;  /* 0x000000ffff077224 */ /* 0x000fc800078e0a03 */
[----:B------:R-:W-:Y:S02]  /*02e0*/  IMAD R7, R5, R7, R0 ;  /* 0x0000000705077224 */ /* 0x000fe400078e0200 */
[----:B0-----:R-:W-:-:S03]  /*02f0*/  FFMA R11, -R9, R2, 1 ;  /* 0x3f800000090b7423 */ /* 0x001fc60000000102 */
[----:B------:R-:W-:Y:S01]  /*0300*/  I2FP.F32.S32 R0, R7 ;  /* 0x0000000700007245 */ /* 0x000fe20000201400 */
[----:B------:R-:W-:-:S04]  /*0310*/  FFMA R11, R2, R11, R2 ;  /* 0x0000000b020b7223 */ /* 0x000fc80000000002 */
[----:B------:R-:W-:-:S04]  /*0320*/  FMUL R0, R0, -6.2831854820251464844 ;  /* 0xc0c90fdb00007820 */ /* 0x000fc80000400000 */
[----:B------:R-:W0:Y:S01]  /*0330*/  FCHK P0, R0, R9 ;  /* 0x0000000900007302 */ /* 0x000e220000000000 */
[----:B------:R-:W-:-:S04]  /*0340*/  FFMA R2, R0, R11, RZ ;  /* 0x0000000b00027223 */ /* 0x000fc800000000ff */
[----:B------:R-:W-:-:S04]  /*0350*/  FFMA R4, -R9, R2, R0 ;  /* 0x0000000209047223 */ /* 0x000fc80000000100 */
[----:B------:R-:W-:Y:S01]  /*0360*/  FFMA R11, R11, R4, R2 ;  /* 0x000000040b0b7223 */ /* 0x000fe20000000002 */
[----:B0-----:R-:W-:Y:S06]  /*0370*/  @!P0 BRA `(.L_x_48) ;  /* 0x00000000000c8947 */ /* 0x001fec0003800000 */
[----:B------:R-:W-:-:S07]  /*0380*/  MOV R2, 0x3a0 ;  /* 0x000003a000027802 */ /* 0x000fce0000000f00 */
[----:B------:R-:W-:Y:S05]  /*0390*/  CALL.REL.NOINC `($__internal_2_$__cuda_sm3x_div_rn_noftz_f32_slowpath) ;  /* 0x0000000800d07944 */ /* 0x000fea0003c00000 */
[----:B------:R-:W-:-:S07]  /*03a0*/  IMAD.MOV.U32 R11, RZ, RZ, R0 ;  /* 0x000000ffff0b7224 */ /* 0x000fce00078e0000 */
.L_x_48:
[----:B------:R-:W-:Y:S05]  /*03b0*/  BSYNC.RECONVERGENT B0 ;  /* 0x0000000000007941 */ /* 0x000fea0003800200 */
.L_x_47:
[C---:B------:R-:W-:Y:S01]  /*03c0*/  FMUL R0, R11.reuse, 0.63661974668502807617 ;  /* 0x3f22f9830b007820 */ /* 0x040fe20000400000 */
[----:B------:R-:W-:Y:S01]  /*03d0*/  FSETP.GE.AND P0, PT, |R11|, 105615, PT ;  /* 0x47ce47800b00780b */ /* 0x000fe20003f06200 */
[----:B------:R-:W0:Y:S01]  /*03e0*/  LDCU.64 UR6, c[0x0][0x358] ;  /* 0x00006b00ff0677ac */ /* 0x000e220008000a00 */
[----:B------:R-:W-:Y:S03]  /*03f0*/  BSSY.RECONVERGENT B0, `(.L_x_49) ;  /* 0x0000040000007945 */ /* 0x000fe60003800200 */
[----:B------:R-:W1:Y:S02]  /*0400*/  F2I.NTZ R0, R0 ;  /* 0x0000000000007305 */ /* 0x000e640000203100 */
[----:B-1----:R-:W-:Y:S01]  /*0410*/  I2FP.F32.S32 R12, R0 ;  /* 0x00000000000c7245 */ /* 0x002fe20000201400 */
[----:B------:R-:W-:-:S04]  /*0420*/  IMAD.MOV.U32 R13, RZ, RZ, R0 ;  /* 0x000000ffff0d7224 */ /* 0x000fc800078e0000 */
[----:B------:R-:W-:-:S04]  /*0430*/  FFMA R3, R12, -1.5707962512969970703, R11 ;  /* 0xbfc90fda0c037823 */ /* 0x000fc8000000000b */
[----:B------:R-:W-:-:S04]  /*0440*/  FFMA R3, R12, -7.5497894158615963534e-08, R3 ;  /* 0xb3a221680c037823 */ /* 0x000fc80000000003 */
[----:B------:R-:W-:-:S04]  /*0450*/  FFMA R12, R12, -5.3903029534742383927e-15, R3 ;  /* 0xa7c234c50c0c7823 */ /* 0x000fc80000000003 */
[----:B------:R-:W-:Y:S01]  /*0460*/  IMAD.MOV.U32 R2, RZ, RZ, R12 ;  /* 0x000000ffff027224 */ /* 0x000fe200078e000c */
[----:B0-----:R-:W-:Y:S06]  /*0470*/  @!P0 BRA `(.L_x_50) ;  /* 0x0000000000dc8947 */ /* 0x001fec0003800000 */
        /* <DEDUP_REMOVED lines=11> */
.L_x_51:
        /* <DEDUP_REMOVED lines=44> */
.L_x_50:
[----:B------:R-:W-:Y:S05]  /*07f0*/  BSYNC.RECONVERGENT B0 ;  /* 0x0000000000007941 */ /* 0x000fea0003800200 */
.L_x_49:
[----:B------:R-:W-:Y:S01]  /*0800*/  LOP3.LUT R6, R0, 0x1, RZ, 0xc0, !PT ;  /* 0x0000000100067812 */ /* 0x000fe200078ec0ff */
[----:B------:R-:W-:Y:S02]  /*0810*/  IMAD.MOV.U32 R15, RZ, RZ, 0x37cbac00 ;  /* 0x37cbac00ff0f7424 */ /* 0x000fe400078e00ff */
[----:B------:R-:W-:Y:S01]  /*0820*/  FMUL R3, R2, R2 ;  /* 0x0000000202037220 */ /* 0x000fe20000400000 */
[----:B------:R-:W-:Y:S01]  /*0830*/  VIADD R0, R0, 0x1 ;  /* 0x0000000100007836 */ /* 0x000fe20000000000 */
[----:B------:R-:W-:Y:S01]  /*0840*/  ISETP.NE.U32.AND P0, PT, R6, 0x1, PT ;  /* 0x000000010600780c */ /* 0x000fe20003f05070 */
[----:B------:R-:W-:Y:S02]  /*0850*/  IMAD.MOV.U32 R6, RZ, RZ, 0x3c0885e4 ;  /* 0x3c0885e4ff067424 */ /* 0x000fe400078e00ff */
[----:B------:R-:W-:Y:S01]  /*0860*/  FFMA R4, R3, R15, -0.0013887860113754868507 ;  /* 0xbab607ed03047423 */ /* 0x000fe2000000000f */
[----:B------:R-:W-:Y:S01]  /*0870*/  IMAD.MOV.U32 R17, RZ, RZ, 0x3e2aaaa8 ;  /* 0x3e2aaaa8ff117424 */ /* 0x000fe200078e00ff */
[----:B------:R-:W-:Y:S01]  /*0880*/  LOP3.LUT P1, RZ, R0, 0x2, RZ, 0xc0, !PT ;  /* 0x0000000200ff7812 */ /* 0x000fe2000782c0ff */
[----:B------:R-:W-:Y:S01]  /*0890*/  BSSY.RECONVERGENT B0, `(.L_x_52) ;  /* 0x0000043000007945 */ /* 0x000fe20003800200 */
[----:B------:R-:W-:-:S02]  /*08a0*/  FSEL R6, R6, 0.041666727513074874878, !P0 ;  /* 0x3d2aaabb06067808 */ /* 0x000fc40004000000 */
[----:B------:R-:W-:Y:S02]  /*08b0*/  FSEL R4, R4, -0.00019574658654164522886, P0 ;  /* 0xb94d415304047808 */ /* 0x000fe40000000000 */
[----:B------:R-:W-:Y:S02]  /*08c0*/  FSEL R0, R2, 1, !P0 ;  /* 0x3f80000002007808 */ /* 0x000fe40004000000 */
[----:B------:R-:W-:Y:S01]  /*08d0*/  FSEL R17, -R17, -0.4999999701976776123, !P0 ;  /* 0xbeffffff11117808 */ /* 0x000fe20004000100 */
[----:B------:R-:W-:Y:S01]  /*08e0*/  FFMA R4, R3, R4, R6 ;  /* 0x0000000403047223 */ /* 0x000fe20000000006 */
[----:B------:R-:W-:Y:S01]  /*08f0*/  FSETP.GE.AND P0, PT, |R11|, 105615, PT ;  /* 0x47ce47800b00780b */ /* 0x000fe20003f06200 */
[C---:B------:R-:W-:Y:S02]  /*0900*/  FFMA R9, R3.reuse, R0, RZ ;  /* 0x0000000003097223 */ /* 0x040fe400000000ff */
        /* <DEDUP_REMOVED lines=15> */
.L_x_54:
        /* <DEDUP_REMOVED lines=28> */
[----:B---3--:R-:W-:Y:S02]  /*0bc0*/  @P0 SHF.L.W.U32.HI R3, R2, R4, R3 ;  /* 0x0000000402030219 */ /* 0x008fe40000010e03 */
[--C-:B------:R-:W-:Y:S02]  /*0bd0*/  SHF.R.U32.HI R13, RZ, 0x1e, R0.reuse ;  /* 0x0000001eff0d7819 */ /* 0x100fe40000011600 */
[C---:B------:R-:W-:Y:S01]  /*0be0*/  SHF.L.W.U32.HI R2, R3.reuse, 0x2, R0 ;  /* 0x0000000203027819 */ /* 0x040fe20000010e00 */
[----:B------:R-:W-:-:S03]  /*0bf0*/  IMAD.SHL.U32 R3, R3, 0x4, RZ ;  /* 0x0000000403037824 */ /* 0x000fc600078e00ff */
[----:B------:R-:W-:Y:S02]  /*0c00*/  SHF.R.S32.HI R4, RZ, 0x1f, R2 ;  /* 0x0000001fff047819 */ /* 0x000fe40000011402 */
[----:B------:R-:W-:Y:S02]  /*0c10*/  LEA.HI R13, R2, R13, RZ, 0x1 ;  /* 0x0000000d020d7211 */ /* 0x000fe400078f08ff */
[C---:B------:R-:W-:Y:S02]  /*0c20*/  LOP3.LUT R8, R4.reuse, R3, RZ, 0x3c, !PT ;  /* 0x0000000304087212 */ /* 0x040fe400078e3cff */
[----:B------:R-:W-:Y:S01]  /*0c30*/  LOP3.LUT R9, R4, R2, RZ, 0x3c, !PT ;  /* 0x0000000204097212 */ /* 0x000fe200078e3cff */
[----:B------:R-:W-:Y:S01]  /*0c40*/  IMAD.MOV R0, RZ, RZ, -R13 ;  /* 0x000000ffff007224 */ /* 0x000fe200078e0a0d */
[----:B------:R-:W-:-:S03]  /*0c50*/  LOP3.LUT R11, R2, R11, RZ, 0x3c, !PT ;  /* 0x0000000b020b7212 */ /* 0x000fc600078e3cff */
[----:B------:R-:W-:Y:S01]  /*0c60*/  @!P1 IMAD.MOV.U32 R13, RZ, RZ, R0 ;  /* 0x000000ffff0d9224 */ /* 0x000fe200078e0000 */
[----:B------:R-:W1:Y:S01]  /*0c70*/  I2F.F64.S64 R8, R8 ;  /* 0x0000000800087312 */ /* 0x000e620000301c00 */
[----:B------:R-:W-:Y:S01]  /*0c80*/  ISETP.GE.AND P0, PT, R11, RZ, PT ;  /* 0x000000ff0b00720c */ /* 0x000fe20003f06270 */
[----:B-1----:R-:W-:-:S10]  /*0c90*/  DMUL R16, R8, UR4 ;  /* 0x0000000408107c28 */ /* 0x002fd40008000000 */
[----:B------:R-:W1:Y:S02]  /*0ca0*/  F2F.F32.F64 R16, R16 ;  /* 0x0000001000107310 */ /* 0x000e640000301000 */
[----:B01----:R-:W-:-:S07]  /*0cb0*/  FSEL R12, -R16, R16, !P0 ;  /* 0x00000010100c7208 */ /* 0x003fce0004000100 */
.L_x_53:
[----:B------:R-:W-:Y:S05]  /*0cc0*/  BSYNC.RECONVERGENT B0 ;  /* 0x0000000000007941 */ /* 0x000fea0003800200 */
.L_x_52:
[----:B------:R-:W0:Y:S01]  /*0cd0*/  LDC.64 R2, c[0x0][0x380] ;  /* 0x0000e000ff027b82 */ /* 0x000e220000000a00 */
[----:B------:R-:W-:-:S04]  /*0ce0*/  IMAD.IADD R7, R7, 0x1, R10 ;  /* 0x0000000107077824 */ /* 0x000fc800078e020a */
[----:B0-----:R-:W-:-:S05]  /*0cf0*/  IMAD.WIDE R2, R7, 0x8, R2 ;  /* 0x0000000807027825 */ /* 0x001fca00078e0202 */
[----:B------:R-:W2:Y:S01]  /*0d00*/  LDG.E.64 R6, desc[UR6][R2.64] ;  /* 0x0000000602067981 */ /* 0x000ea2000c1e1b00 */
[----:B------:R-:W-:-:S05]  /*0d10*/  IMAD.WIDE R4, R5, 0x8, R2 ;  /* 0x0000000805047825 */ /* 0x000fca00078e0202 */
[----:B------:R-:W3:Y:S01]  /*0d20*/  LDG.E.64 R8, desc[UR6][R4.64] ;  /* 0x0000000604087981 */ /* 0x000ee2000c1e1b00 */
[----:B------:R-:W-:Y:S01]  /*0d30*/  FMUL R10, R12, R12 ;  /* 0x0000000c0c0a7220 */ /* 0x000fe20000400000 */
[----:B------:R-:W-:Y:S01]  /*0d40*/  LOP3.LUT R0, R13, 0x1, RZ, 0xc0, !PT ;  /* 0x000000010d007812 */ /* 0x000fe200078ec0ff */
[----:B------:R-:W-:Y:S02]  /*0d50*/  IMAD.MOV.U32 R11, RZ, RZ, 0x3d2aaabb ;  /* 0x3d2aaabbff0b7424 */ /* 0x000fe400078e00ff */
[----:B------:R-:W-:Y:S01]  /*0d60*/  FFMA R15, R10, R15, -0.0013887860113754868507 ;  /* 0xbab607ed0a0f7423 */ /* 0x000fe2000000000f */
[----:B------:R-:W-:Y:S01]  /*0d70*/  ISETP.NE.U32.AND P0, PT, R0, 0x1, PT ;  /* 0x000000010000780c */ /* 0x000fe20003f05070 */
[----:B------:R-:W-:-:S03]  /*0d80*/  IMAD.MOV.U32 R16, RZ, RZ, 0x3effffff ;  /* 0x3effffffff107424 */ /* 0x000fc600078e00ff */
[----:B------:R-:W-:Y:S02]  /*0d90*/  FSEL R15, R15, -0.00019574658654164522886, !P0 ;  /* 0xb94d41530f0f7808 */ /* 0x000fe40004000000 */
[----:B------:R-:W-:Y:S02]  /*0da0*/  FSEL R11, R11, 0.0083327032625675201416, !P0 ;  /* 0x3c0885e40b0b7808 */ /* 0x000fe40004000000 */
[----:B------:R-:W-:Y:S02]  /*0db0*/  FSEL R16, -R16, -0.16666662693023681641, !P0 ;  /* 0xbe2aaaa810107808 */ /* 0x000fe40004000100 */
[----:B------:R-:W-:Y:S01]  /*0dc0*/  LOP3.LUT P1, RZ, R13, 0x2, RZ, 0xc0, !PT ;  /* 0x000000020dff7812 */ /* 0x000fe2000782c0ff */
[----:B------:R-:W-:Y:S01]  /*0dd0*/  FFMA R11, R10, R15, R11 ;  /* 0x0000000f0a0b7223 */ /* 0x000fe2000000000b */
[----:B------:R-:W-:-:S03]  /*0de0*/  FSEL R0, R12, 1, P0 ;  /* 0x3f8000000c007808 */ /* 0x000fc60000000000 */
[C---:B------:R-:W-:Y:S02]  /*0df0*/  FFMA R16, R10.reuse, R11, R16 ;  /* 0x0000000b0a107223 */ /* 0x040fe40000000010 */
[----:B------:R-:W-:-:S04]  /*0e00*/  FFMA R11, R10, R0, RZ ;  /* 0x000000000a0b7223 */ /* 0x000fc800000000ff */
[----:B------:R-:W-:-:S04]  /*0e10*/  FFMA R0, R11, R16, R0 ;  /* 0x000000100b007223 */ /* 0x000fc80000000000 */
[----:B------:R-:W-:-:S04]  /*0e20*/  @P1 FADD R0, RZ, -R0 ;  /* 0x80000000ff001221 */ /* 0x000fc80000000000 */
[C---:B---3--:R-:W-:Y:S01]  /*0e30*/  FMUL R11, R0.reuse, R9 ;  /* 0x00000009000b7220 */ /* 0x048fe20000400000 */
[----:B------:R-:W-:-:S03]  /*0e40*/  FMUL R0, R0, R8 ;  /* 0x0000000800007220 */ /* 0x000fc60000400000 */
[C---:B------:R-:W-:Y:S01]  /*0e50*/  FFMA R11, R14.reuse, R8, -R11 ;  /* 0x000000080e0b7223 */ /* 0x040fe2000000080b */
[----:B------:R-:W-:-:S03]  /*0e60*/  FFMA R0, R14, R9, R0 ;  /* 0x000000090e007223 */ /* 0x000fc60000000000 */
[C-C-:B--2---:R-:W-:Y:S01]  /*0e70*/  FADD R8, R6.reuse, R11.reuse ;  /* 0x0000000b06087221 */ /* 0x144fe20000000000 */
[C-C-:B------:R-:W-:Y:S01]  /*0e80*/  FADD R9, R7.reuse, R0.reuse ;  /* 0x0000000007097221 */ /* 0x140fe20000000000 */
[----:B------:R-:W-:Y:S01]  /*0e90*/  FADD R6, R6, -R11 ;  /* 0x8000000b06067221 */ /* 0x000fe20000000000 */
[----:B------:R-:W-:-:S03]  /*0ea0*/  FADD R7, R7, -R0 ;  /* 0x8000000007077221 */ /* 0x000fc60000000000 */
[----:B------:R-:W-:Y:S04]  /*0eb0*/  STG.E.64 desc[UR6][R2.64], R8 ;  /* 0x0000000802007986 */ /* 0x000fe8000c101b06 */
[----:B------:R-:W-:Y:S01]  /*0ec0*/  STG.E.64 desc[UR6][R4.64], R6 ;  /* 0x0000000604007986 */ /* 0x000fe2000c101b06 */
[----:B------:R-:W-:Y:S05]  /*0ed0*/  EXIT ;  /* 0x000000000000794d */ /* 0x000fea0003800000 */
        .weak           $__internal_2_$__cuda_sm3x_div_rn_noftz_f32_slowpath
        .type           $__internal_2_$__cuda_sm3x_div_rn_noftz_f32_slowpath,@function
        .size           $__internal_2_$__cuda_sm3x_div_rn_noftz_f32_slowpath,(.L_x_70 - $__internal_2_$__cuda_sm3x_div_rn_noftz_f32_slowpath)
$__internal_2_$__cuda_sm3x_div_rn_noftz_f32_slowpath:
        /* <DEDUP_REMOVED lines=36> */
.L_x_56:
        /* <DEDUP_REMOVED lines=29> */
[-CC-:B------:R-:W-:Y:S01]  /*12f0*/  FFMA.RZ R3, R15, R13.reuse, R8.reuse ;  /* 0x0000000d0f037223 */ /* 0x180fe2000000c008 */
[----:B------:R-:W-:Y:S02]  /*1300*/  VIADD R9, R11, 0x20 ;  /* 0x000000200b097836 */ /* 0x000fe40000000000 */
[-CC-:B------:R-:W-:Y:S01]  /*1310*/  FFMA.RM R4, R15, R13.reuse, R8.reuse ;  /* 0x0000000d0f047223 */ /* 0x180fe20000004008 */
[----:B------:R-:W-:Y:S02]  /*1320*/  ISETP.NE.AND P2, PT, R11, RZ, PT ;  /* 0x000000ff0b00720c */ /* 0x000fe40003f45270 */
        /* <DEDUP_REMOVED lines=18> */
.L_x_63:
[----:B------:R-:W-:-:S04]  /*1450*/  LOP3.LUT R0, R0, 0x80000000, RZ, 0xc0, !PT ;  /* 0x8000000000007812 */ /* 0x000fc800078ec0ff */
[----:B------:R-:W-:Y:S01]  /*1460*/  LOP3.LUT R0, R0, 0x7f800000, RZ, 0xfc, !PT ;  /* 0x7f80000000007812 */ /* 0x000fe200078efcff */
[----:B------:R-:W-:Y:S06]  /*1470*/  BRA `(.L_x_64) ;  /* 0x0000000000047947 */ /* 0x000fec0003800000 */
.L_x_62:
[----:B------:R-:W-:-:S07]  /*1480*/  IMAD R0, R9, 0x800000, R0 ;  /* 0x0080000009007824 */ /* 0x000fce00078e0200 */
.L_x_64:
[----:B------:R-:W-:Y:S05]  /*1490*/  BSYNC.RECONVERGENT B2 ;  /* 0x0000000000027941 */ /* 0x000fea0003800200 */
.L_x_61:
[----:B------:R-:W-:Y:S05]  /*14a0*/  BRA `(.L_x_65) ;  /* 0x0000000000207947 */ /* 0x000fea0003800000 */
.L_x_60:
[----:B------:R-:W-:-:S04]  /*14b0*/  LOP3.LUT R0, R9, 0x80000000, R8, 0x48, !PT ;  /* 0x8000000009007812 */ /* 0x000fc800078e4808 */
[----:B------:R-:W-:Y:S01]  /*14c0*/  LOP3.LUT R0, R0, 0x7f800000, RZ, 0xfc, !PT ;  /* 0x7f80000000007812 */ /* 0x000fe200078efcff */
[----:B------:R-:W-:Y:S06]  /*14d0*/  BRA `(.L_x_65) ;  /* 0x0000000000147947 */ /* 0x000fec0003800000 */
.L_x_59:
[----:B------:R-:W-:Y:S01]  /*14e0*/  LOP3.LUT R0, R9, 0x80000000, R8, 0x48, !PT ;  /* 0x8000000009007812 */ /* 0x000fe200078e4808 */
[----:B------:R-:W-:Y:S06]  /*14f0*/  BRA `(.L_x_65) ;  /* 0x00000000000c7947 */ /* 0x000fec0003800000 */
.L_x_58:
[----:B------:R-:W0:Y:S01]  /*1500*/  MUFU.RSQ R0, -QNAN ;  /* 0xffc0000000007908 */ /* 0x000e220000001400 */
[----:B------:R-:W-:Y:S05]  /*1510*/  BRA `(.L_x_65) ;  /* 0x0000000000047947 */ /* 0x000fea0003800000 */
.L_x_57:
[----:B------:R-:W-:-:S07]  /*1520*/  FADD.FTZ R0, R0, R3 ;  /* 0x0000000300007221 */ /* 0x000fce0000010000 */
.L_x_65:
[----:B------:R-:W-:Y:S05]  /*1530*/  BSYNC.RECONVERGENT B1 ;  /* 0x0000000000017941 */ /* 0x000fea0003800200 */
.L_x_55:
[----:B------:R-:W-:-:S04]  /*1540*/  IMAD.MOV.U32 R3, RZ, RZ, 0x0 ;  /* 0x00000000ff037424 */ /* 0x000fc800078e00ff */
[----:B0-----:R-:W-:Y:S05]  /*1550*/  RET.REL.NODEC R2 `(_Z16fft_stage_kernelP6float2ii) ;  /* 0xffffffe802a87950 */ /* 0x001fea0003c3ffff */
.L_x_66:
        /* <DEDUP_REMOVED lines=10> */
.L_x_70:


//--------------------- .text._Z18bit_reverse_kernelP6float2ii --------------------------
	.section	.text._Z18bit_reverse_kernelP6float2ii,"ax",@progbits
	.align	128
        .global         _Z18bit_reverse_kernelP6float2ii
        .type           _Z18bit_reverse_kernelP6float2ii,@function
        .size           _Z18bit_reverse_kernelP6float2ii,(.L_x_74 - _Z18bit_reverse_kernelP6float2ii)
        .other          _Z18bit_reverse_kernelP6float2ii,@"STO_CUDA_ENTRY STV_DEFAULT"
_Z18bit_reverse_kernelP6float2ii:
.text._Z18bit_reverse_kernelP6float2ii:
[----:B------:R-:W-:Y:S01]  /*0000*/  LDC R1, c[0x0][0x37c] ;  /* 0x0000df00ff017b82 */ /* 0x000fe20000000800 */
[----:B------:R-:W0:Y:S07]  /*0010*/  S2R R0, SR_TID.X ;  /* 0x0000000000007919 */ /* 0x000e2e0000002100 */
[----:B------:R-:W0:Y:S01]  /*0020*/  S2UR UR4, SR_CTAID.X ;  /* 0x00000000000479c3 */ /* 0x000e220000002500 */
[----:B------:R-:W1:Y:S07]  /*0030*/  LDCU UR5, c[0x0][0x388] ;  /* 0x00007100ff0577ac */ /* 0x000e6e0008000800 */
[----:B------:R-:W0:Y:S02]  /*0040*/  LDC R7, c[0x0][0x360] ;  /* 0x0000d800ff077b82 */ /* 0x000e240000000800 */
[----:B0-----:R-:W-:-:S05]  /*0050*/  IMAD R7, R7, UR4, R0 ;  /* 0x0000000407077c24 */ /* 0x001fca000f8e0200 */
[----:B-1----:R-:W-:-:S13]  /*0060*/  ISETP.GE.AND P0, PT, R7, UR5, PT ;  /* 0x0000000507007c0c */ /* 0x002fda000bf06270 */
[----:B------:R-:W-:Y:S05]  /*0070*/  @P0 EXIT ;  /* 0x000000000000094d */ /* 0x000fea0003800000 */
[----:B------:R-:W0:Y:S01]  /*0080*/  LDCU UR4, c[0x0][0x38c] ;  /* 0x00007180ff0477ac */ /* 0x000e220008000800 */
[----:B------:R-:W1:Y:S01]  /*0090*/  BREV R0, R7 ;  /* 0x0000000700007301 */ /* 0x000e620000000000 */
[----:B0-----:R-:W-:-:S06]  /*00a0*/  UIADD3 UR4, UPT, UPT, -UR4, 0x20, URZ ;  /* 0x0000002004047890 */ /* 0x001fcc000fffe1ff */
[----:B-1----:R-:W-:-:S04]  /*00b0*/  SHF.R.U32.HI R0, RZ, UR4, R0 ;  /* 0x00000004ff007c19 */ /* 0x002fc80008011600 */
[----:B------:R-:W-:-:S13]  /*00c0*/  ISETP.GT.U32.AND P0, PT, R0, R7, PT ;  /* 0x000000070000720c */ /* 0x000fda0003f04070 */
[----:B------:R-:W-:Y:S05]  /*00d0*/  @!P0 EXIT ;  /* 0x000000000000894d */ /* 0x000fea0003800000 */
[----:B------:R-:W0:Y:S01]  /*00e0*/  LDC.64 R2, c[0x0][0x380] ;  /* 0x0000e000ff027b82 */ /* 0x000e220000000a00 */
[----:B------:R-:W1:Y:S01]  /*00f0*/  LDCU.64 UR4, c[0x0][0x358] ;  /* 0x00006b00ff0477ac */ /* 0x000e620008000a00 */
[----:B0-----:R-:W-:-:S04]  /*0100*/  IMAD.WIDE.U32 R4, R0, 0x8, R2 ;  /* 0x0000000800047825 */ /* 0x001fc800078e0002 */
[----:B------:R-:W-:Y:S01]  /*0110*/  IMAD.WIDE R2, R7, 0x8, R2 ;  /* 0x0000000807027825 */ /* 0x000fe200078e0202 */
[----:B-1----:R-:W2:Y:S04]  /*0120*/  LDG.E.64 R8, desc[UR4][R4.64] ;  /* 0x0000000404087981 */ /* 0x002ea8000c1e1b00 */
[----:B------:R-:W3:Y:S04]  /*0130*/  LDG.E.64 R6, desc[UR4][R2.64] ;  /* 0x0000000402067981 */ /* 0x000ee8000c1e1b00 */
[----:B--2---:R-:W-:Y:S04]  /*0140*/  STG.E.64 desc[UR4][R2.64], R8 ;  /* 0x0000000802007986 */ /* 0x004fe8000c101b04 */
[----:B---3--:R-:W-:Y:S01]  /*0150*/  STG.E.64 desc[UR4][R4.64], R6 ;  /* 0x0000000604007986 */ /* 0x008fe2000c101b04 */
[----:B------:R-:W-:Y:S05]  /*0160*/  EXIT ;  /* 0x000000000000794d */ /* 0x000fea0003800000 */
.L_x_67:
        /* <DEDUP_REMOVED lines=9> */
.L_x_74:


//--------------------- .nv.global.init           --------------------------
	.section	.nv.global.init,"aw",@progbits
	.align	4
.nv.global.init:
	.type		__cudart_i2opi_f,@object
	.size		__cudart_i2opi_f,(.L_0 - __cudart_i2opi_f)
__cudart_i2opi_f:
        /*0000*/ 	.byte	0x41, 0x90, 0x43, 0x3c, 0x99, 0x95, 0x62, 0xdb, 0xc0, 0xdd, 0x34, 0xf5, 0xd1, 0x57, 0x27, 0xfc
        /*0010*/ 	.byte	0x29, 0x15, 0x44, 0x4e, 0x6e, 0x83, 0xf9, 0xa2
.L_0:


//--------------------- .nv.shared._Z32fft_kernel_sm_all_stages_paddingP6float2ii --------------------------
	.section	.nv.shared._Z32fft_kernel_sm_all_stages_paddingP6float2ii,"aw",@nobits
	.sectionflags	@""
	.align	16
	.zero		1024


//--------------------- .nv.shared.reserved.0     --------------------------
	.section	.nv.shared.reserved.0,"aw",@nobits
	.weak		__nv_reservedSMEM_offset_0_alias
	.size		__nv_reservedSMEM_offset_0_alias, 0, 64
	.other		__nv_reservedSMEM_offset_0_alias,@"STO_CUDA_RESERVED_SHARED STV_DEFAULT"
__nv_reservedSMEM_offset_0_alias:
	.zero		0
	.zero		64


//--------------------- .nv.shared._Z24fft_kernel_sm_all_stagesP6float2ii --------------------------
	.section	.nv.shared._Z24fft_kernel_sm_all_stagesP6float2ii,"aw",@nobits
	.sectionflags	@""
	.align	16
	.zero		1024


//--------------------- .nv.shared._Z16fft_stage_kernelP6float2ii --------------------------
	.section	.nv.shared._Z16fft_stage_kernelP6float2ii,"aw",@nobits
	.sectionflags	@""
	.align	16
	.zero		1024


//--------------------- .nv.shared._Z18bit_reverse_kernelP6float2ii --------------------------
	.section	.nv.shared._Z18bit_reverse_kernelP6float2ii,"aw",@nobits
	.sectionflags	@""
	.align	16
	.zero		1024


//--------------------- .nv.constant0._Z32fft_kernel_sm_all_stages_paddingP6float2ii --------------------------
	.section	.nv.constant0._Z32fft_kernel_sm_all_stages_paddingP6float2ii,"a",@progbits
	.sectionflags	@""
	.align	4
.nv.constant0._Z32fft_kernel_sm_all_stages_paddingP6float2ii:
	.zero		912


//--------------------- .nv.constant0._Z24fft_kernel_sm_all_stagesP6float2ii --------------------------
	.section	.nv.constant0._Z24fft_kernel_sm_all_stagesP6float2ii,"a",@progbits
	.sectionflags	@""
	.align	4
.nv.constant0._Z24fft_kernel_sm_all_stagesP6float2ii:
	.zero		912


//--------------------- .nv.constant0._Z16fft_stage_kernelP6float2ii --------------------------
	.section	.nv.constant0._Z16fft_stage_kernelP6float2ii,"a",@progbits
	.sectionflags	@""
	.align	4
.nv.constant0._Z16fft_stage_kernelP6float2ii:
	.zero		912


//--------------------- .nv.constant0._Z18bit_reverse_kernelP6float2ii --------------------------
	.section	.nv.constant0._Z18bit_reverse_kernelP6float2ii,"a",@progbits
	.sectionflags	@""
	.align	4
.nv.constant0._Z18bit_reverse_kernelP6float2ii:
	.zero		912


//--------------------- SYMBOLS --------------------------

	.type		.nv.reservedSmem.offset0,@object
	.size		.nv.reservedSmem.offset0,0x4
	.type		.nv.reservedSmem.cap,@object
	.size		.nv.reservedSmem.cap,0x4
